	.target	sm_90a

	.elftype	@"ET_EXEC"


//--------------------- .note.nv.tkinfo           --------------------------
	.section	.note.nv.tkinfo,"",@"SHT_NOTE"
	.sectionflags	@"SHF_NOTE_NV_TKINFO"
	.tkinfo
        /*0018*/ 	.word	0x00000002
        /*0030*/ 	.string	""
        /*0030*/ 	.string	"ptxas"
        /*0030*/ 	.string	"Cuda compilation tools, release 13.0, V13.0.88"
        /*0030*/ 	.string	"Build cuda_13.0.r13.0/compiler.36424714_0"
        /*0030*/ 	.string	"-arch sm_90a -m 64 "



//--------------------- .note.nv.cuinfo           --------------------------
	.section	.note.nv.cuinfo,"",@"SHT_NOTE"
	.sectionflags	@"SHF_NOTE_NV_CUINFO"
        /*0018*/ 	.short	0x0002
        /*001a*/ 	.short	0x005a
        /*001c*/ 	.short	0x0082
	.zero		2


//--------------------- .nv.info                  --------------------------
	.section	.nv.info,"",@"SHT_CUDA_INFO"
	.align	4


	//----- nvinfo : EIATTR_REGCOUNT
	.align		4
        /*0000*/ 	.byte	0x04, 0x2f
        /*0002*/ 	.short	(.L_15 - .L_14)
	.align		4
.L_14:
        /*0004*/ 	.word	index@(_ZN7cutlass13device_kernelINS_4gemm6kernel13GemmUniversalIN4cute5tupleIJiiiiEEENS1_10collective13CollectiveMmaINS1_34MainloopSm90TmaGmmaWarpSpecializedILi11ENS5_IJNS4_1CILi1EEENSA_ILi4EEESB_EEENS1_35KernelTmaWarpSpecializedCooperativeEEENS5_IJNSA_ILi256EEENSA_ILi64EEENSA_ILi32EEEEEENS_10bfloat16_tENS5_IJlSB_lEEESK_SL_NS4_8TiledMMAINS4_8MMA_AtomIJNS4_4SM904GMMA27MMA_64x64x16_F32BF16BF16_SSILNSP_5MajorE0ELSR_0ELNSP_7ScaleInE1ELSS_1EEEEEENS4_6LayoutINS5_IJNSA_ILi2EEESB_SB_EEENS5_IJSB_NSA_ILi0EEESY_EEEEENS5_IJNS4_10UnderscoreES11_S11_EEEEENS4_23SM90_TMA_LOAD_MULTICASTENS4_14ComposedLayoutINS4_7SwizzleILi2ELi4ELi3EEENS4_18smem_ptr_flag_bitsILi16EEENSV_INS5_IJNSA_ILi8EEESI_EEENS5_IJSI_SB_EEEEEEEvNS4_8identityENS4_13SM90_TMA_LOADES1E_vS1F_EENS_8epilogue10collective6detail29Sm90TmaWarpSpecializedAdapterINS1J_15DefaultEpilogueISK_SL_SL_NS1I_6thread17LinearCombinationISK_Li1EffLNS1N_9ScaleType4KindE0ELNS_15FloatRoundStyleE2ESK_EENS1_15EpilogueDefaultEEEEEvvEEEEvNT_6ParamsE)
        /*0008*/ 	.word	0x000000a8


	//----- nvinfo : EIATTR_FRAME_SIZE
	.align		4
.L_15:
        /*000c*/ 	.byte	0x04, 0x11
        /*000e*/ 	.short	(.L_17 - .L_16)
	.align		4
.L_16:
        /*0010*/ 	.word	index@(_ZN7cutlass13device_kernelINS_4gemm6kernel13GemmUniversalIN4cute5tupleIJiiiiEEENS1_10collective13CollectiveMmaINS1_34MainloopSm90TmaGmmaWarpSpecializedILi11ENS5_IJNS4_1CILi1EEENSA_ILi4EEESB_EEENS1_35KernelTmaWarpSpecializedCooperativeEEENS5_IJNSA_ILi256EEENSA_ILi64EEENSA_ILi32EEEEEENS_10bfloat16_tENS5_IJlSB_lEEESK_SL_NS4_8TiledMMAINS4_8MMA_AtomIJNS4_4SM904GMMA27MMA_64x64x16_F32BF16BF16_SSILNSP_5MajorE0ELSR_0ELNSP_7ScaleInE1ELSS_1EEEEEENS4_6LayoutINS5_IJNSA_ILi2EEESB_SB_EEENS5_IJSB_NSA_ILi0EEESY_EEEEENS5_IJNS4_10UnderscoreES11_S11_EEEEENS4_23SM90_TMA_LOAD_MULTICASTENS4_14ComposedLayoutINS4_7SwizzleILi2ELi4ELi3EEENS4_18smem_ptr_flag_bitsILi16EEENSV_INS5_IJNSA_ILi8EEESI_EEENS5_IJSI_SB_EEEEEEEvNS4_8identityENS4_13SM90_TMA_LOADES1E_vS1F_EENS_8epilogue10collective6detail29Sm90TmaWarpSpecializedAdapterINS1J_15DefaultEpilogueISK_SL_SL_NS1I_6thread17LinearCombinationISK_Li1EffLNS1N_9ScaleType4KindE0ELNS_15FloatRoundStyleE2ESK_EENS1_15EpilogueDefaultEEEEEvvEEEEvNT_6ParamsE)
        /*0014*/ 	.word	0x00000000


	//----- nvinfo : EIATTR_MIN_STACK_SIZE
	.align		4
.L_17:
        /*0018*/ 	.byte	0x04, 0x12
        /*001a*/ 	.short	(.L_19 - .L_18)
	.align		4
.L_18:
        /*001c*/ 	.word	index@(_ZN7cutlass13device_kernelINS_4gemm6kernel13GemmUniversalIN4cute5tupleIJiiiiEEENS1_10collective13CollectiveMmaINS1_34MainloopSm90TmaGmmaWarpSpecializedILi11ENS5_IJNS4_1CILi1EEENSA_ILi4EEESB_EEENS1_35KernelTmaWarpSpecializedCooperativeEEENS5_IJNSA_ILi256EEENSA_ILi64EEENSA_ILi32EEEEEENS_10bfloat16_tENS5_IJlSB_lEEESK_SL_NS4_8TiledMMAINS4_8MMA_AtomIJNS4_4SM904GMMA27MMA_64x64x16_F32BF16BF16_SSILNSP_5MajorE0ELSR_0ELNSP_7ScaleInE1ELSS_1EEEEEENS4_6LayoutINS5_IJNSA_ILi2EEESB_SB_EEENS5_IJSB_NSA_ILi0EEESY_EEEEENS5_IJNS4_10UnderscoreES11_S11_EEEEENS4_23SM90_TMA_LOAD_MULTICASTENS4_14ComposedLayoutINS4_7SwizzleILi2ELi4ELi3EEENS4_18smem_ptr_flag_bitsILi16EEENSV_INS5_IJNSA_ILi8EEESI_EEENS5_IJSI_SB_EEEEEEEvNS4_8identityENS4_13SM90_TMA_LOADES1E_vS1F_EENS_8epilogue10collective6detail29Sm90TmaWarpSpecializedAdapterINS1J_15DefaultEpilogueISK_SL_SL_NS1I_6thread17LinearCombinationISK_Li1EffLNS1N_9ScaleType4KindE0ELNS_15FloatRoundStyleE2ESK_EENS1_15EpilogueDefaultEEEEEvvEEEEvNT_6ParamsE)
        /*0020*/ 	.word	0x00000000
.L_19:


//--------------------- .nv.compat                --------------------------
	.section	.nv.compat,"",@"SHT_CUDA_COMPAT_INFO"
	.align	4
        /*0000*/ 	.byte	0x02, 0x09, 0x01, 0x00, 0x02, 0x02, 0x04, 0x00, 0x02, 0x05, 0x05, 0x00, 0x03, 0x07, 0x01, 0x01
        /*0010*/ 	.byte	0x02, 0x03, 0x01, 0x00, 0x02, 0x06, 0x01, 0x00, 0x04, 0x0b, 0x08, 0x00, 0x00, 0x00, 0x00, 0x00
        /*0020*/ 	.byte	0x00, 0x00, 0x00, 0x00


//--------------------- .nv.info._ZN7cutlass13device_kernelINS_4gemm6kernel13GemmUniversalIN4cute5tupleIJiiiiEEENS1_10collective13CollectiveMmaINS1_34MainloopSm90TmaGmmaWarpSpecializedILi11ENS5_IJNS4_1CILi1EEENSA_ILi4EEESB_EEENS1_35KernelTmaWarpSpecializedCooperativeEEENS5_IJNSA_ILi256EEENSA_ILi64EEENSA_ILi32EEEEEENS_10bfloat16_tENS5_IJlSB_lEEESK_SL_NS4_8TiledMMAINS4_8MMA_AtomIJNS4_4SM904GMMA27MMA_64x64x16_F32BF16BF16_SSILNSP_5MajorE0ELSR_0ELNSP_7ScaleInE1ELSS_1EEEEEENS4_6LayoutINS5_IJNSA_ILi2EEESB_SB_EEENS5_IJSB_NSA_ILi0EEESY_EEEEENS5_IJNS4_10UnderscoreES11_S11_EEEEENS4_23SM90_TMA_LOAD_MULTICASTENS4_14ComposedLayoutINS4_7SwizzleILi2ELi4ELi3EEENS4_18smem_ptr_flag_bitsILi16EEENSV_INS5_IJNSA_ILi8EEESI_EEENS5_IJSI_SB_EEEEEEEvNS4_8identityENS4_13SM90_TMA_LOADES1E_vS1F_EENS_8epilogue10collective6detail29Sm90TmaWarpSpecializedAdapterINS1J_15DefaultEpilogueISK_SL_SL_NS1I_6thread17LinearCombinationISK_Li1EffLNS1N_9ScaleType4KindE0ELNS_15FloatRoundStyleE2ESK_EENS1_15EpilogueDefaultEEEEEvvEEEEvNT_6ParamsE --------------------------
	.section	.nv.info._ZN7cutlass13device_kernelINS_4gemm6kernel13GemmUniversalIN4cute5tupleIJiiiiEEENS1_10collective13CollectiveMmaINS1_34MainloopSm90TmaGmmaWarpSpecializedILi11ENS5_IJNS4_1CILi1EEENSA_ILi4EEESB_EEENS1_35KernelTmaWarpSpecializedCooperativeEEENS5_IJNSA_ILi256EEENSA_ILi64EEENSA_ILi32EEEEEENS_10bfloat16_tENS5_IJlSB_lEEESK_SL_NS4_8TiledMMAINS4_8MMA_AtomIJNS4_4SM904GMMA27MMA_64x64x16_F32BF16BF16_SSILNSP_5MajorE0ELSR_0ELNSP_7ScaleInE1ELSS_1EEEEEENS4_6LayoutINS5_IJNSA_ILi2EEESB_SB_EEENS5_IJSB_NSA_ILi0EEESY_EEEEENS5_IJNS4_10UnderscoreES11_S11_EEEEENS4_23SM90_TMA_LOAD_MULTICASTENS4_14ComposedLayoutINS4_7SwizzleILi2ELi4ELi3EEENS4_18smem_ptr_flag_bitsILi16EEENSV_INS5_IJNSA_ILi8EEESI_EEENS5_IJSI_SB_EEEEEEEvNS4_8identityENS4_13SM90_TMA_LOADES1E_vS1F_EENS_8epilogue10collective6detail29Sm90TmaWarpSpecializedAdapterINS1J_15DefaultEpilogueISK_SL_SL_NS1I_6thread17LinearCombinationISK_Li1EffLNS1N_9ScaleType4KindE0ELNS_15FloatRoundStyleE2ESK_EENS1_15EpilogueDefaultEEEEEvvEEEEvNT_6ParamsE,"",@"SHT_CUDA_INFO"
	.sectionflags	@""
	.align	4


	//----- nvinfo : EIATTR_CUDA_API_VERSION
	.align		4
        /*0000*/ 	.byte	0x04, 0x37
        /*0002*/ 	.short	(.L_21 - .L_20)
.L_20:
        /*0004*/ 	.word	0x00000082


	//----- nvinfo : EIATTR_KPARAM_INFO
	.align		4
.L_21:
        /*0008*/ 	.byte	0x04, 0x17
        /*000a*/ 	.short	(.L_23 - .L_22)
.L_22:
        /*000c*/ 	.word	0x00000000
        /*0010*/ 	.short	0x0000
        /*0012*/ 	.short	0x0070
        /*0014*/ 	.byte	0x00, 0xf0, 0x01, 0x10


	//----- nvinfo : EIATTR_SPARSE_MMA_MASK
	.align		4
.L_23:
        /*0018*/ 	.byte	0x03, 0x50
        /*001a*/ 	.short	0x0000


	//----- nvinfo : EIATTR_MAXREG_COUNT
	.align		4
        /*001c*/ 	.byte	0x03, 0x1b
        /*001e*/ 	.short	0x00a8


	//----- nvinfo : EIATTR_NUM_BARRIERS
	.align		4
        /*0020*/ 	.byte	0x02, 0x4c
        /*0022*/ 	.byte	0x01
	.zero		1


	//----- nvinfo : EIATTR_EXTERNS
	.align		4
        /*0024*/ 	.byte	0x04, 0x0f
        /*0026*/ 	.short	(.L_25 - .L_24)


	//   ....[0]....
	.align		4
.L_24:
        /*0028*/ 	.word	index@(__assertfail)


	//----- nvinfo : EIATTR_MERCURY_ISA_VERSION
	.align		4
.L_25:
        /*002c*/ 	.byte	0x03, 0x5f
        /*002e*/ 	.short	0x0101


	//----- nvinfo : EIATTR_INT_WARP_WIDE_INSTR_OFFSETS
	.align		4
        /*0030*/ 	.byte	0x04, 0x31
        /*0032*/ 	.short	(.L_27 - .L_26)


	//   ....[0]....
.L_26:
        /*0034*/ 	.word	0x00000590


	//   ....[1]....
        /*0038*/ 	.word	0x000005b0


	//   ....[2]....
        /*003c*/ 	.word	0x00000740


	//   ....[3]....
        /*0040*/ 	.word	0x00001f80


	//----- nvinfo : EIATTR_COOP_GROUP_MASK_REGIDS
	.align		4
.L_27:
        /*0044*/ 	.byte	0x04, 0x29
        /*0046*/ 	.short	(.L_29 - .L_28)


	//   ....[0]....
.L_28:
        /*0048*/ 	.word	0xffffffff


	//   ....[1]....
        /*004c*/ 	.word	0xffffffff


	//   ....[2]....
        /*0050*/ 	.word	0xffffffff


	//   ....[3]....
        /*0054*/ 	.word	0xffffffff


	//   ....[4]....
        /*0058*/ 	.word	0xffffffff


	//   ....[5]....
        /*005c*/ 	.word	0xffffffff


	//----- nvinfo : EIATTR_COOP_GROUP_INSTR_OFFSETS
	.align		4
.L_29:
        /*0060*/ 	.byte	0x04, 0x28
        /*0062*/ 	.short	(.L_31 - .L_30)


	//   ....[0]....
.L_30:
        /*0064*/ 	.word	0x00000060


	//   ....[1]....
        /*0068*/ 	.word	0x00000070


	//   ....[2]....
        /*006c*/ 	.word	0x00000130


	//   ....[3]....
        /*0070*/ 	.word	0x000003d0


	//   ....[4]....
        /*0074*/ 	.word	0x000008a0


	//   ....[5]....
        /*0078*/ 	.word	0x00001540


	//----- nvinfo : EIATTR_REG_RECONFIG
	.align		4
.L_31:
        /*007c*/ 	.byte	0x01, 0x54
	.zero		2


	//----- nvinfo : EIATTR_SYSCALL_OFFSETS
	.align		4
        /*0080*/ 	.byte	0x04, 0x46
        /*0082*/ 	.short	(.L_33 - .L_32)


	//   ....[0]....
.L_32:
        /*0084*/ 	.word	0x00001730


	//----- nvinfo : EIATTR_MBARRIER_INSTR_OFFSETS
	.align		4
.L_33:
        /*0088*/ 	.byte	0x04, 0x39
        /*008a*/ 	.short	(.L_35 - .L_34)


	//   ....[0]....
.L_34:
        /*008c*/ 	.word	0x00000250
        /*0090*/ 	.word	0x000000ff
        /*0094*/ 	.word	0x00000000
        /*0098*/ 	.short	0x0100
        /*009a*/ 	.byte	0x08
	.zero		1


	//   ....[1]....
        /*009c*/ 	.word	0x00000260
        /*00a0*/ 	.word	0x000000ff
        /*00a4*/ 	.word	0x00000058
        /*00a8*/ 	.short	0x0100
        /*00aa*/ 	.byte	0x08
	.zero		1


	//   ....[2]....
        /*00ac*/ 	.word	0x00000270
        /*00b0*/ 	.word	0x000000ff
        /*00b4*/ 	.word	0x00000008
        /*00b8*/ 	.short	0x0100
        /*00ba*/ 	.byte	0x08
	.zero		1


	//   ....[3]....
        /*00bc*/ 	.word	0x00000280
        /*00c0*/ 	.word	0x000000ff
        /*00c4*/ 	.word	0x00000060
        /*00c8*/ 	.short	0x0100
        /*00ca*/ 	.byte	0x08
	.zero		1


	//   ....[4]....
        /*00cc*/ 	.word	0x00000290
        /*00d0*/ 	.word	0x000000ff
        /*00d4*/ 	.word	0x00000010
        /*00d8*/ 	.short	0x0100
        /*00da*/ 	.byte	0x08
	.zero		1


	//   ....[5]....
        /*00dc*/ 	.word	0x000002a0
        /*00e0*/ 	.word	0x000000ff
        /*00e4*/ 	.word	0x00000068
        /*00e8*/ 	.short	0x0100
        /*00ea*/ 	.byte	0x08
	.zero		1


	//   ....[6]....
        /*00ec*/ 	.word	0x000002b0
        /*00f0*/ 	.word	0x000000ff
        /*00f4*/ 	.word	0x00000018
        /*00f8*/ 	.short	0x0100
        /*00fa*/ 	.byte	0x08
	.zero		1


	//   ....[7]....
        /*00fc*/ 	.word	0x000002c0
        /*0100*/ 	.word	0x000000ff
        /*0104*/ 	.word	0x00000070
        /*0108*/ 	.short	0x0100
        /*010a*/ 	.byte	0x08
	.zero		1


	//   ....[8]....
        /*010c*/ 	.word	0x000002d0
        /*0110*/ 	.word	0x000000ff
        /*0114*/ 	.word	0x00000020
        /*0118*/ 	.short	0x0100
        /*011a*/ 	.byte	0x08
	.zero		1


	//   ....[9]....
        /*011c*/ 	.word	0x000002e0
        /*0120*/ 	.word	0x000000ff
        /*0124*/ 	.word	0x00000078
        /*0128*/ 	.short	0x0100
        /*012a*/ 	.byte	0x08
	.zero		1


	//   ....[10]....
        /*012c*/ 	.word	0x000002f0
        /*0130*/ 	.word	0x000000ff
        /*0134*/ 	.word	0x00000028
        /*0138*/ 	.short	0x0100
        /*013a*/ 	.byte	0x08
	.zero		1


	//   ....[11]....
        /*013c*/ 	.word	0x00000300
        /*0140*/ 	.word	0x000000ff
        /*0144*/ 	.word	0x00000080
        /*0148*/ 	.short	0x0100
        /*014a*/ 	.byte	0x08
	.zero		1


	//   ....[12]....
        /*014c*/ 	.word	0x00000310
        /*0150*/ 	.word	0x000000ff
        /*0154*/ 	.word	0x00000030
        /*0158*/ 	.short	0x0100
        /*015a*/ 	.byte	0x08
	.zero		1


	//   ....[13]....
        /*015c*/ 	.word	0x00000320
        /*0160*/ 	.word	0x000000ff
        /*0164*/ 	.word	0x00000088
        /*0168*/ 	.short	0x0100
        /*016a*/ 	.byte	0x08
	.zero		1


	//   ....[14]....
        /*016c*/ 	.word	0x00000330
        /*0170*/ 	.word	0x000000ff
        /*0174*/ 	.word	0x00000038
        /*0178*/ 	.short	0x0100
        /*017a*/ 	.byte	0x08
	.zero		1


	//   ....[15]....
        /*017c*/ 	.word	0x00000340
        /*0180*/ 	.word	0x000000ff
        /*0184*/ 	.word	0x00000090
        /*0188*/ 	.short	0x0100
        /*018a*/ 	.byte	0x08
	.zero		1


	//   ....[16]....
        /*018c*/ 	.word	0x00000350
        /*0190*/ 	.word	0x000000ff
        /*0194*/ 	.word	0x00000040
        /*0198*/ 	.short	0x0100
        /*019a*/ 	.byte	0x08
	.zero		1


	//   ....[17]....
        /*019c*/ 	.word	0x00000360
        /*01a0*/ 	.word	0x000000ff
        /*01a4*/ 	.word	0x00000098
        /*01a8*/ 	.short	0x0100
        /*01aa*/ 	.byte	0x08
	.zero		1


	//   ....[18]....
        /*01ac*/ 	.word	0x00000370
        /*01b0*/ 	.word	0x000000ff
        /*01b4*/ 	.word	0x00000048
        /*01b8*/ 	.short	0x0100
        /*01ba*/ 	.byte	0x08
	.zero		1


	//   ....[19]....
        /*01bc*/ 	.word	0x00000380
        /*01c0*/ 	.word	0x000000ff
        /*01c4*/ 	.word	0x000000a0
        /*01c8*/ 	.short	0x0100
        /*01ca*/ 	.byte	0x08
	.zero		1


	//   ....[20]....
        /*01cc*/ 	.word	0x00000390
        /*01d0*/ 	.word	0x000000ff
        /*01d4*/ 	.word	0x00000050
        /*01d8*/ 	.short	0x0100
        /*01da*/ 	.byte	0x08
	.zero		1


	//   ....[21]....
        /*01dc*/ 	.word	0x000003a0
        /*01e0*/ 	.word	0x000000ff
        /*01e4*/ 	.word	0x000000a8
        /*01e8*/ 	.short	0x0100
        /*01ea*/ 	.byte	0x08
	.zero		1


	//   ....[22]....
        /*01ec*/ 	.word	0x000007d0
        /*01f0*/ 	.word	0x000000ff
        /*01f4*/ 	.word	0x000000c0
        /*01f8*/ 	.short	0x0100
        /*01fa*/ 	.byte	0x06
	.zero		1


	//   ....[23]....
        /*01fc*/ 	.word	0x00000850
        /*0200*/ 	.word	0x000000ff
        /*0204*/ 	.word	0x000000c8
        /*0208*/ 	.short	0x0100
        /*020a*/ 	.byte	0x06
	.zero		1


	//   ....[24]....
        /*020c*/ 	.word	0x000017f0
        /*0210*/ 	.word	0x00000003
        /*0214*/ 	.word	0x00000000
        /*0218*/ 	.short	0x010a
        /*021a*/ 	.byte	0x3f
	.zero		1


	//   ....[25]....
        /*021c*/ 	.word	0x00001850
        /*0220*/ 	.word	0x00000003
        /*0224*/ 	.word	0x00000000
        /*0228*/ 	.short	0x010a
        /*022a*/ 	.byte	0x3f
	.zero		1


	//   ....[26]....
        /*022c*/ 	.word	0x00001bb0
        /*0230*/ 	.word	0x00000005
        /*0234*/ 	.word	0x00000000
        /*0238*/ 	.short	0x010a
        /*023a*/ 	.byte	0x3f
	.zero		1


	//   ....[27]....
        /*023c*/ 	.word	0x00001bf0
        /*0240*/ 	.word	0x00000005
        /*0244*/ 	.word	0x00000000
        /*0248*/ 	.short	0x010a
        /*024a*/ 	.byte	0x3f
	.zero		1


	//   ....[28]....
        /*024c*/ 	.word	0x00001e30
        /*0250*/ 	.word	0x00000004
        /*0254*/ 	.word	0x00000000
        /*0258*/ 	.short	0x0101
        /*025a*/ 	.byte	0x3f
	.zero		1


	//   ....[29]....
        /*025c*/ 	.word	0x00002020
        /*0260*/ 	.word	0x00000000
        /*0264*/ 	.word	0x00000000
        /*0268*/ 	.short	0x0101
        /*026a*/ 	.byte	0x3f
	.zero		1


	//   ....[30]....
        /*026c*/ 	.word	0x00007a70
        /*0270*/ 	.word	0x00000017
        /*0274*/ 	.word	0x00000058
        /*0278*/ 	.short	0x010a
        /*027a*/ 	.byte	0x3f
	.zero		1


	//   ....[31]....
        /*027c*/ 	.word	0x00007e00
        /*0280*/ 	.word	0x00000006
        /*0284*/ 	.word	0x000000c8
        /*0288*/ 	.short	0x0101
        /*028a*/ 	.byte	0x3f
	.zero		1


	//   ....[32]....
        /*028c*/ 	.word	0x00008540
        /*0290*/ 	.word	0x00000007
        /*0294*/ 	.word	0x00000000
        /*0298*/ 	.short	0x010a
        /*029a*/ 	.byte	0x3f
	.zero		1


	//   ....[33]....
        /*029c*/ 	.word	0x000085c0
        /*02a0*/ 	.word	0x00000006
        /*02a4*/ 	.word	0x00000000
        /*02a8*/ 	.short	0x010a
        /*02aa*/ 	.byte	0x3f
	.zero		1


	//   ....[34]....
        /*02ac*/ 	.word	0x00008650
        /*02b0*/ 	.word	0x00000007
        /*02b4*/ 	.word	0x00000000
        /*02b8*/ 	.short	0x010a
        /*02ba*/ 	.byte	0x3f
	.zero		1


	//   ....[35]....
        /*02bc*/ 	.word	0x000086e0
        /*02c0*/ 	.word	0x00000006
        /*02c4*/ 	.word	0x00000000
        /*02c8*/ 	.short	0x010a
        /*02ca*/ 	.byte	0x3f
	.zero		1


	//   ....[36]....
        /*02cc*/ 	.word	0x00008770
        /*02d0*/ 	.word	0x00000007
        /*02d4*/ 	.word	0x00000000
        /*02d8*/ 	.short	0x010a
        /*02da*/ 	.byte	0x3f
	.zero		1


	//   ....[37]....
        /*02dc*/ 	.word	0x00008800
        /*02e0*/ 	.word	0x00000006
        /*02e4*/ 	.word	0x00000000
        /*02e8*/ 	.short	0x010a
        /*02ea*/ 	.byte	0x3f
	.zero		1


	//   ....[38]....
        /*02ec*/ 	.word	0x00008890
        /*02f0*/ 	.word	0x00000007
        /*02f4*/ 	.word	0x00000000
        /*02f8*/ 	.short	0x010a
        /*02fa*/ 	.byte	0x3f
	.zero		1


	//   ....[39]....
        /*02fc*/ 	.word	0x00008920
        /*0300*/ 	.word	0x00000006
        /*0304*/ 	.word	0x00000000
        /*0308*/ 	.short	0x010a
        /*030a*/ 	.byte	0x3f
	.zero		1


	//   ....[40]....
        /*030c*/ 	.word	0x000089b0
        /*0310*/ 	.word	0x00000007
        /*0314*/ 	.word	0x00000000
        /*0318*/ 	.short	0x010a
        /*031a*/ 	.byte	0x3f
	.zero		1


	//   ....[41]....
        /*031c*/ 	.word	0x00008a40
        /*0320*/ 	.word	0x00000006
        /*0324*/ 	.word	0x00000000
        /*0328*/ 	.short	0x010a
        /*032a*/ 	.byte	0x3f
	.zero		1


	//   ....[42]....
        /*032c*/ 	.word	0x00008ad0
        /*0330*/ 	.word	0x00000005
        /*0334*/ 	.word	0x00000000
        /*0338*/ 	.short	0x010a
        /*033a*/ 	.byte	0x3f
	.zero		1


	//   ....[43]....
        /*033c*/ 	.word	0x00008b30
        /*0340*/ 	.word	0x00000003
        /*0344*/ 	.word	0x00000000
        /*0348*/ 	.short	0x010a
        /*034a*/ 	.byte	0x3f
	.zero		1


	//   ....[44]....
        /*034c*/ 	.word	0x00008b80
        /*0350*/ 	.word	0x00000005
        /*0354*/ 	.word	0x00000000
        /*0358*/ 	.short	0x010a
        /*035a*/ 	.byte	0x3f
	.zero		1


	//   ....[45]....
        /*035c*/ 	.word	0x00008c50
        /*0360*/ 	.word	0x00000017
        /*0364*/ 	.word	0x00000058
        /*0368*/ 	.short	0x010a
        /*036a*/ 	.byte	0x3f
	.zero		1


	//   ....[46]....
        /*036c*/ 	.word	0x00008d20
        /*0370*/ 	.word	0x00000007
        /*0374*/ 	.word	0x00000000
        /*0378*/ 	.short	0x010a
        /*037a*/ 	.byte	0x3f
	.zero		1


	//   ....[47]....
        /*037c*/ 	.word	0x00008d70
        /*0380*/ 	.word	0x00000006
        /*0384*/ 	.word	0x00000000
        /*0388*/ 	.short	0x010a
        /*038a*/ 	.byte	0x3f
	.zero		1


	//   ....[48]....
        /*038c*/ 	.word	0x00008dc0
        /*0390*/ 	.word	0x00000007
        /*0394*/ 	.word	0x00000000
        /*0398*/ 	.short	0x010a
        /*039a*/ 	.byte	0x3f
	.zero		1


	//   ....[49]....
        /*039c*/ 	.word	0x00008e10
        /*03a0*/ 	.word	0x00000006
        /*03a4*/ 	.word	0x00000000
        /*03a8*/ 	.short	0x010a
        /*03aa*/ 	.byte	0x3f
	.zero		1


	//   ....[50]....
        /*03ac*/ 	.word	0x00008e60
        /*03b0*/ 	.word	0x00000007
        /*03b4*/ 	.word	0x00000000
        /*03b8*/ 	.short	0x010a
        /*03ba*/ 	.byte	0x3f
	.zero		1


	//   ....[51]....
        /*03bc*/ 	.word	0x00008eb0
        /*03c0*/ 	.word	0x00000006
        /*03c4*/ 	.word	0x00000000
        /*03c8*/ 	.short	0x010a
        /*03ca*/ 	.byte	0x3f
	.zero		1


	//   ....[52]....
        /*03cc*/ 	.word	0x00008f00
        /*03d0*/ 	.word	0x00000007
        /*03d4*/ 	.word	0x00000000
        /*03d8*/ 	.short	0x010a
        /*03da*/ 	.byte	0x3f
	.zero		1


	//   ....[53]....
        /*03dc*/ 	.word	0x00008f50
        /*03e0*/ 	.word	0x00000006
        /*03e4*/ 	.word	0x00000000
        /*03e8*/ 	.short	0x010a
        /*03ea*/ 	.byte	0x3f
	.zero		1


	//   ....[54]....
        /*03ec*/ 	.word	0x00008fa0
        /*03f0*/ 	.word	0x00000007
        /*03f4*/ 	.word	0x00000000
        /*03f8*/ 	.short	0x010a
        /*03fa*/ 	.byte	0x3f
	.zero		1


	//   ....[55]....
        /*03fc*/ 	.word	0x00008ff0
        /*0400*/ 	.word	0x00000006
        /*0404*/ 	.word	0x00000000
        /*0408*/ 	.short	0x010a
        /*040a*/ 	.byte	0x3f
	.zero		1


	//----- nvinfo : EIATTR_NUM_MBARRIERS
	.align		4
.L_35:
        /*040c*/ 	.byte	0x03, 0x38
        /*040e*/ 	.short	0x0018


	//----- nvinfo : EIATTR_EXIT_INSTR_OFFSETS
	.align		4
        /*0410*/ 	.byte	0x04, 0x1c
        /*0412*/ 	.short	(.L_37 - .L_36)


	//   ....[0]....
.L_36:
        /*0414*/ 	.word	0x00000a80


	//   ....[1]....
        /*0418*/ 	.word	0x000012a0


	//   ....[2]....
        /*041c*/ 	.word	0x00007200


	//   ....[3]....
        /*0420*/ 	.word	0x00007760


	//   ....[4]....
        /*0424*/ 	.word	0x00008b20


	//----- nvinfo : EIATTR_MAX_THREADS
	.align		4
.L_37:
        /*0428*/ 	.byte	0x04, 0x05
        /*042a*/ 	.short	(.L_39 - .L_38)
.L_38:
        /*042c*/ 	.word	0x00000180
        /*0430*/ 	.word	0x00000001
        /*0434*/ 	.word	0x00000001


	//----- nvinfo : EIATTR_CRS_STACK_SIZE
	.align		4
.L_39:
        /*0438*/ 	.byte	0x04, 0x1e
        /*043a*/ 	.short	(.L_41 - .L_40)
.L_40:
        /*043c*/ 	.word	0x00000000


	//----- nvinfo : EIATTR_CBANK_PARAM_SIZE
	.align		4
.L_41:
        /*0440*/ 	.byte	0x03, 0x19
        /*0442*/ 	.short	0x0470


	//----- nvinfo : EIATTR_PARAM_CBANK
	.align		4
        /*0444*/ 	.byte	0x04, 0x0a
        /*0446*/ 	.short	(.L_43 - .L_42)
	.align		4
.L_42:
        /*0448*/ 	.word	index@(.nv.constant0._ZN7cutlass13device_kernelINS_4gemm6kernel13GemmUniversalIN4cute5tupleIJiiiiEEENS1_10collective13CollectiveMmaINS1_34MainloopSm90TmaGmmaWarpSpecializedILi11ENS5_IJNS4_1CILi1EEENSA_ILi4EEESB_EEENS1_35KernelTmaWarpSpecializedCooperativeEEENS5_IJNSA_ILi256EEENSA_ILi64EEENSA_ILi32EEEEEENS_10bfloat16_tENS5_IJlSB_lEEESK_SL_NS4_8TiledMMAINS4_8MMA_AtomIJNS4_4SM904GMMA27MMA_64x64x16_F32BF16BF16_SSILNSP_5MajorE0ELSR_0ELNSP_7ScaleInE1ELSS_1EEEEEENS4_6LayoutINS5_IJNSA_ILi2EEESB_SB_EEENS5_IJSB_NSA_ILi0EEESY_EEEEENS5_IJNS4_10UnderscoreES11_S11_EEEEENS4_23SM90_TMA_LOAD_MULTICASTENS4_14ComposedLayoutINS4_7SwizzleILi2ELi4ELi3EEENS4_18smem_ptr_flag_bitsILi16EEENSV_INS5_IJNSA_ILi8EEESI_EEENS5_IJSI_SB_EEEEEEEvNS4_8identityENS4_13SM90_TMA_LOADES1E_vS1F_EENS_8epilogue10collective6detail29Sm90TmaWarpSpecializedAdapterINS1J_15DefaultEpilogueISK_SL_SL_NS1I_6thread17LinearCombinationISK_Li1EffLNS1N_9ScaleType4KindE0ELNS_15FloatRoundStyleE2ESK_EENS1_15EpilogueDefaultEEEEEvvEEEEvNT_6ParamsE)
        /*044c*/ 	.short	0x0210
        /*044e*/ 	.short	0x0470


	//----- nvinfo : EIATTR_SW_WAR
	.align		4
.L_43:
        /*0450*/ 	.byte	0x04, 0x36
        /*0452*/ 	.short	(.L_45 - .L_44)
.L_44:
        /*0454*/ 	.word	0x00000008
.L_45:


//--------------------- .nv.callgraph             --------------------------
	.section	.nv.callgraph,"",@"SHT_CUDA_CALLGRAPH"
	.align	4
	.sectionentsize	8
	.align		4
        /*0000*/ 	.word	0x00000000
	.align		4
        /*0004*/ 	.word	0xffffffff
	.align		4
        /*0008*/ 	.word	index@(_ZN7cutlass13device_kernelINS_4gemm6kernel13GemmUniversalIN4cute5tupleIJiiiiEEENS1_10collective13CollectiveMmaINS1_34MainloopSm90TmaGmmaWarpSpecializedILi11ENS5_IJNS4_1CILi1EEENSA_ILi4EEESB_EEENS1_35KernelTmaWarpSpecializedCooperativeEEENS5_IJNSA_ILi256EEENSA_ILi64EEENSA_ILi32EEEEEENS_10bfloat16_tENS5_IJlSB_lEEESK_SL_NS4_8TiledMMAINS4_8MMA_AtomIJNS4_4SM904GMMA27MMA_64x64x16_F32BF16BF16_SSILNSP_5MajorE0ELSR_0ELNSP_7ScaleInE1ELSS_1EEEEEENS4_6LayoutINS5_IJNSA_ILi2EEESB_SB_EEENS5_IJSB_NSA_ILi0EEESY_EEEEENS5_IJNS4_10UnderscoreES11_S11_EEEEENS4_23SM90_TMA_LOAD_MULTICASTENS4_14ComposedLayoutINS4_7SwizzleILi2ELi4ELi3EEENS4_18smem_ptr_flag_bitsILi16EEENSV_INS5_IJNSA_ILi8EEESI_EEENS5_IJSI_SB_EEEEEEEvNS4_8identityENS4_13SM90_TMA_LOADES1E_vS1F_EENS_8epilogue10collective6detail29Sm90TmaWarpSpecializedAdapterINS1J_15DefaultEpilogueISK_SL_SL_NS1I_6thread17LinearCombinationISK_Li1EffLNS1N_9ScaleType4KindE0ELNS_15FloatRoundStyleE2ESK_EENS1_15EpilogueDefaultEEEEEvvEEEEvNT_6ParamsE)
	.align		4
        /*000c*/ 	.word	index@(__assertfail)
	.align		4
        /*0010*/ 	.word	0x00000000
	.align		4
        /*0014*/ 	.word	0xfffffffe
	.align		4
        /*0018*/ 	.word	0x00000000
	.align		4
        /*001c*/ 	.word	0xfffffffd
	.align		4
        /*0020*/ 	.word	0x00000000
	.align		4
        /*0024*/ 	.word	0xfffffffc


//--------------------- .nv.constant4             --------------------------
	.section	.nv.constant4,"a",@progbits
	.align	8
	.align		8
.nv.constant4:
        /*0000*/ 	.dword	__assertfail
	.align		8
        /*0008*/ 	.dword	__unnamed_1
	.align		8
        /*0010*/ 	.dword	_ZN40_INTERNAL_e470c7cf_4_k_cu_5cf88ba0_175354cuda3std3__45__cpo5beginE
	.align		8
        /*0018*/ 	.dword	_ZN40_INTERNAL_e470c7cf_4_k_cu_5cf88ba0_175354cuda3std3__45__cpo3endE
	.align		8
        /*0020*/ 	.dword	_ZN40_INTERNAL_e470c7cf_4_k_cu_5cf88ba0_175354cuda3std3__45__cpo6cbeginE
	.align		8
        /*0028*/ 	.dword	_ZN40_INTERNAL_e470c7cf_4_k_cu_5cf88ba0_175354cuda3std3__45__cpo4cendE
	.align		8
        /*0030*/ 	.dword	_ZN40_INTERNAL_e470c7cf_4_k_cu_5cf88ba0_175354cuda3std3__442_GLOBAL__N__e470c7cf_4_k_cu_5cf88ba0_175356ignoreE
	.align		8
        /*0038*/ 	.dword	_ZN40_INTERNAL_e470c7cf_4_k_cu_5cf88ba0_175354cuda3std3__419piecewise_constructE
	.align		8
        /*0040*/ 	.dword	_ZN40_INTERNAL_e470c7cf_4_k_cu_5cf88ba0_175354cuda3std3__48in_placeE
	.align		8
        /*0048*/ 	.dword	_ZN40_INTERNAL_e470c7cf_4_k_cu_5cf88ba0_175354cuda3std6ranges3__45__cpo4swapE
	.align		8
        /*0050*/ 	.dword	_ZN40_INTERNAL_e470c7cf_4_k_cu_5cf88ba0_175354cuda3std6ranges3__45__cpo9iter_moveE
	.align		8
        /*0058*/ 	.dword	_ZN40_INTERNAL_e470c7cf_4_k_cu_5cf88ba0_175354cute7productE
	.align		8
        /*0060*/ 	.dword	_ZN40_INTERNAL_e470c7cf_4_k_cu_5cf88ba0_175354cute1_E
	.align		8
        /*0068*/ 	.dword	$str$22
	.align		8
        /*0070*/ 	.dword	$str$23


//--------------------- .text._ZN7cutlass13device_kernelINS_4gemm6kernel13GemmUniversalIN4cute5tupleIJiiiiEEENS1_10collective13CollectiveMmaINS1_34MainloopSm90TmaGmmaWarpSpecializedILi11ENS5_IJNS4_1CILi1EEENSA_ILi4EEESB_EEENS1_35KernelTmaWarpSpecializedCooperativeEEENS5_IJNSA_ILi256EEENSA_ILi64EEENSA_ILi32EEEEEENS_10bfloat16_tENS5_IJlSB_lEEESK_SL_NS4_8TiledMMAINS4_8MMA_AtomIJNS4_4SM904GMMA27MMA_64x64x16_F32BF16BF16_SSILNSP_5MajorE0ELSR_0ELNSP_7ScaleInE1ELSS_1EEEEEENS4_6LayoutINS5_IJNSA_ILi2EEESB_SB_EEENS5_IJSB_NSA_ILi0EEESY_EEEEENS5_IJNS4_10UnderscoreES11_S11_EEEEENS4_23SM90_TMA_LOAD_MULTICASTENS4_14ComposedLayoutINS4_7SwizzleILi2ELi4ELi3EEENS4_18smem_ptr_flag_bitsILi16EEENSV_INS5_IJNSA_ILi8EEESI_EEENS5_IJSI_SB_EEEEEEEvNS4_8identityENS4_13SM90_TMA_LOADES1E_vS1F_EENS_8epilogue10collective6detail29Sm90TmaWarpSpecializedAdapterINS1J_15DefaultEpilogueISK_SL_SL_NS1I_6thread17LinearCombinationISK_Li1EffLNS1N_9ScaleType4KindE0ELNS_15FloatRoundStyleE2ESK_EENS1_15EpilogueDefaultEEEEEvvEEEEvNT_6ParamsE --------------------------
	.section	.text._ZN7cutlass13device_kernelINS_4gemm6kernel13GemmUniversalIN4cute5tupleIJiiiiEEENS1_10collective13CollectiveMmaINS1_34MainloopSm90TmaGmmaWarpSpecializedILi11ENS5_IJNS4_1CILi1EEENSA_ILi4EEESB_EEENS1_35KernelTmaWarpSpecializedCooperativeEEENS5_IJNSA_ILi256EEENSA_ILi64EEENSA_ILi32EEEEEENS_10bfloat16_tENS5_IJlSB_lEEESK_SL_NS4_8TiledMMAINS4_8MMA_AtomIJNS4_4SM904GMMA27MMA_64x64x16_F32BF16BF16_SSILNSP_5MajorE0ELSR_0ELNSP_7ScaleInE1ELSS_1EEEEEENS4_6LayoutINS5_IJNSA_ILi2EEESB_SB_EEENS5_IJSB_NSA_ILi0EEESY_EEEEENS5_IJNS4_10UnderscoreES11_S11_EEEEENS4_23SM90_TMA_LOAD_MULTICASTENS4_14ComposedLayoutINS4_7SwizzleILi2ELi4ELi3EEENS4_18smem_ptr_flag_bitsILi16EEENSV_INS5_IJNSA_ILi8EEESI_EEENS5_IJSI_SB_EEEEEEEvNS4_8identityENS4_13SM90_TMA_LOADES1E_vS1F_EENS_8epilogue10collective6detail29Sm90TmaWarpSpecializedAdapterINS1J_15DefaultEpilogueISK_SL_SL_NS1I_6thread17LinearCombinationISK_Li1EffLNS1N_9ScaleType4KindE0ELNS_15FloatRoundStyleE2ESK_EENS1_15EpilogueDefaultEEEEEvvEEEEvNT_6ParamsE,"ax",@progbits
	.align	128
.text._ZN7cutlass13device_kernelINS_4gemm6kernel13GemmUniversalIN4cute5tupleIJiiiiEEENS1_10collective13CollectiveMmaINS1_34MainloopSm90TmaGmmaWarpSpecializedILi11ENS5_IJNS4_1CILi1EEENSA_ILi4EEESB_EEENS1_35KernelTmaWarpSpecializedCooperativeEEENS5_IJNSA_ILi256EEENSA_ILi64EEENSA_ILi32EEEEEENS_10bfloat16_tENS5_IJlSB_lEEESK_SL_NS4_8TiledMMAINS4_8MMA_AtomIJNS4_4SM904GMMA27MMA_64x64x16_F32BF16BF16_SSILNSP_5MajorE0ELSR_0ELNSP_7ScaleInE1ELSS_1EEEEEENS4_6LayoutINS5_IJNSA_ILi2EEESB_SB_EEENS5_IJSB_NSA_ILi0EEESY_EEEEENS5_IJNS4_10UnderscoreES11_S11_EEEEENS4_23SM90_TMA_LOAD_MULTICASTENS4_14ComposedLayoutINS4_7SwizzleILi2ELi4ELi3EEENS4_18smem_ptr_flag_bitsILi16EEENSV_INS5_IJNSA_ILi8EEESI_EEENS5_IJSI_SB_EEEEEEEvNS4_8identityENS4_13SM90_TMA_LOADES1E_vS1F_EENS_8epilogue10collective6detail29Sm90TmaWarpSpecializedAdapterINS1J_15DefaultEpilogueISK_SL_SL_NS1I_6thread17LinearCombinationISK_Li1EffLNS1N_9ScaleType4KindE0ELNS_15FloatRoundStyleE2ESK_EENS1_15EpilogueDefaultEEEEEvvEEEEvNT_6ParamsE:
        .type           _ZN7cutlass13device_kernelINS_4gemm6kernel13GemmUniversalIN4cute5tupleIJiiiiEEENS1_10collective13CollectiveMmaINS1_34MainloopSm90TmaGmmaWarpSpecializedILi11ENS5_IJNS4_1CILi1EEENSA_ILi4EEESB_EEENS1_35KernelTmaWarpSpecializedCooperativeEEENS5_IJNSA_ILi256EEENSA_ILi64EEENSA_ILi32EEEEEENS_10bfloat16_tENS5_IJlSB_lEEESK_SL_NS4_8TiledMMAINS4_8MMA_AtomIJNS4_4SM904GMMA27MMA_64x64x16_F32BF16BF16_SSILNSP_5MajorE0ELSR_0ELNSP_7ScaleInE1ELSS_1EEEEEENS4_6LayoutINS5_IJNSA_ILi2EEESB_SB_EEENS5_IJSB_NSA_ILi0EEESY_EEEEENS5_IJNS4_10UnderscoreES11_S11_EEEEENS4_23SM90_TMA_LOAD_MULTICASTENS4_14ComposedLayoutINS4_7SwizzleILi2ELi4ELi3EEENS4_18smem_ptr_flag_bitsILi16EEENSV_INS5_IJNSA_ILi8EEESI_EEENS5_IJSI_SB_EEEEEEEvNS4_8identityENS4_13SM90_TMA_LOADES1E_vS1F_EENS_8epilogue10collective6detail29Sm90TmaWarpSpecializedAdapterINS1J_15DefaultEpilogueISK_SL_SL_NS1I_6thread17LinearCombinationISK_Li1EffLNS1N_9ScaleType4KindE0ELNS_15FloatRoundStyleE2ESK_EENS1_15EpilogueDefaultEEEEEvvEEEEvNT_6ParamsE,@function
        .size           _ZN7cutlass13device_kernelINS_4gemm6kernel13GemmUniversalIN4cute5tupleIJiiiiEEENS1_10collective13CollectiveMmaINS1_34MainloopSm90TmaGmmaWarpSpecializedILi11ENS5_IJNS4_1CILi1EEENSA_ILi4EEESB_EEENS1_35KernelTmaWarpSpecializedCooperativeEEENS5_IJNSA_ILi256EEENSA_ILi64EEENSA_ILi32EEEEEENS_10bfloat16_tENS5_IJlSB_lEEESK_SL_NS4_8TiledMMAINS4_8MMA_AtomIJNS4_4SM904GMMA27MMA_64x64x16_F32BF16BF16_SSILNSP_5MajorE0ELSR_0ELNSP_7ScaleInE1ELSS_1EEEEEENS4_6LayoutINS5_IJNSA_ILi2EEESB_SB_EEENS5_IJSB_NSA_ILi0EEESY_EEEEENS5_IJNS4_10UnderscoreES11_S11_EEEEENS4_23SM90_TMA_LOAD_MULTICASTENS4_14ComposedLayoutINS4_7SwizzleILi2ELi4ELi3EEENS4_18smem_ptr_flag_bitsILi16EEENSV_INS5_IJNSA_ILi8EEESI_EEENS5_IJSI_SB_EEEEEEEvNS4_8identityENS4_13SM90_TMA_LOADES1E_vS1F_EENS_8epilogue10collective6detail29Sm90TmaWarpSpecializedAdapterINS1J_15DefaultEpilogueISK_SL_SL_NS1I_6thread17LinearCombinationISK_Li1EffLNS1N_9ScaleType4KindE0ELNS_15FloatRoundStyleE2ESK_EENS1_15EpilogueDefaultEEEEEvvEEEEvNT_6ParamsE,(.L_x_210 - _ZN7cutlass13device_kernelINS_4gemm6kernel13GemmUniversalIN4cute5tupleIJiiiiEEENS1_10collective13CollectiveMmaINS1_34MainloopSm90TmaGmmaWarpSpecializedILi11ENS5_IJNS4_1CILi1EEENSA_ILi4EEESB_EEENS1_35KernelTmaWarpSpecializedCooperativeEEENS5_IJNSA_ILi256EEENSA_ILi64EEENSA_ILi32EEEEEENS_10bfloat16_tENS5_IJlSB_lEEESK_SL_NS4_8TiledMMAINS4_8MMA_AtomIJNS4_4SM904GMMA27MMA_64x64x16_F32BF16BF16_SSILNSP_5MajorE0ELSR_0ELNSP_7ScaleInE1ELSS_1EEEEEENS4_6LayoutINS5_IJNSA_ILi2EEESB_SB_EEENS5_IJSB_NSA_ILi0EEESY_EEEEENS5_IJNS4_10UnderscoreES11_S11_EEEEENS4_23SM90_TMA_LOAD_MULTICASTENS4_14ComposedLayoutINS4_7SwizzleILi2ELi4ELi3EEENS4_18smem_ptr_flag_bitsILi16EEENSV_INS5_IJNSA_ILi8EEESI_EEENS5_IJSI_SB_EEEEEEEvNS4_8identityENS4_13SM90_TMA_LOADES1E_vS1F_EENS_8epilogue10collective6detail29Sm90TmaWarpSpecializedAdapterINS1J_15DefaultEpilogueISK_SL_SL_NS1I_6thread17LinearCombinationISK_Li1EffLNS1N_9ScaleType4KindE0ELNS_15FloatRoundStyleE2ESK_EENS1_15EpilogueDefaultEEEEEvvEEEEvNT_6ParamsE)
        .other          _ZN7cutlass13device_kernelINS_4gemm6kernel13GemmUniversalIN4cute5tupleIJiiiiEEENS1_10collective13CollectiveMmaINS1_34MainloopSm90TmaGmmaWarpSpecializedILi11ENS5_IJNS4_1CILi1EEENSA_ILi4EEESB_EEENS1_35KernelTmaWarpSpecializedCooperativeEEENS5_IJNSA_ILi256EEENSA_ILi64EEENSA_ILi32EEEEEENS_10bfloat16_tENS5_IJlSB_lEEESK_SL_NS4_8TiledMMAINS4_8MMA_AtomIJNS4_4SM904GMMA27MMA_64x64x16_F32BF16BF16_SSILNSP_5MajorE0ELSR_0ELNSP_7ScaleInE1ELSS_1EEEEEENS4_6LayoutINS5_IJNSA_ILi2EEESB_SB_EEENS5_IJSB_NSA_ILi0EEESY_EEEEENS5_IJNS4_10UnderscoreES11_S11_EEEEENS4_23SM90_TMA_LOAD_MULTICASTENS4_14ComposedLayoutINS4_7SwizzleILi2ELi4ELi3EEENS4_18smem_ptr_flag_bitsILi16EEENSV_INS5_IJNSA_ILi8EEESI_EEENS5_IJSI_SB_EEEEEEEvNS4_8identityENS4_13SM90_TMA_LOADES1E_vS1F_EENS_8epilogue10collective6detail29Sm90TmaWarpSpecializedAdapterINS1J_15DefaultEpilogueISK_SL_SL_NS1I_6thread17LinearCombinationISK_Li1EffLNS1N_9ScaleType4KindE0ELNS_15FloatRoundStyleE2ESK_EENS1_15EpilogueDefaultEEEEEvvEEEEvNT_6ParamsE,@"STO_CUDA_ENTRY STV_DEFAULT"
_ZN7cutlass13device_kernelINS_4gemm6kernel13GemmUniversalIN4cute5tupleIJiiiiEEENS1_10collective13CollectiveMmaINS1_34MainloopSm90TmaGmmaWarpSpecializedILi11ENS5_IJNS4_1CILi1EEENSA_ILi4EEESB_EEENS1_35KernelTmaWarpSpecializedCooperativeEEENS5_IJNSA_ILi256EEENSA_ILi64EEENSA_ILi32EEEEEENS_10bfloat16_tENS5_IJlSB_lEEESK_SL_NS4_8TiledMMAINS4_8MMA_AtomIJNS4_4SM904GMMA27MMA_64x64x16_F32BF16BF16_SSILNSP_5MajorE0ELSR_0ELNSP_7ScaleInE1ELSS_1EEEEEENS4_6LayoutINS5_IJNSA_ILi2EEESB_SB_EEENS5_IJSB_NSA_ILi0EEESY_EEEEENS5_IJNS4_10UnderscoreES11_S11_EEEEENS4_23SM90_TMA_LOAD_MULTICASTENS4_14ComposedLayoutINS4_7SwizzleILi2ELi4ELi3EEENS4_18smem_ptr_flag_bitsILi16EEENSV_INS5_IJNSA_ILi8EEESI_EEENS5_IJSI_SB_EEEEEEEvNS4_8identityENS4_13SM90_TMA_LOADES1E_vS1F_EENS_8epilogue10collective6detail29Sm90TmaWarpSpecializedAdapterINS1J_15DefaultEpilogueISK_SL_SL_NS1I_6thread17LinearCombinationISK_Li1EffLNS1N_9ScaleType4KindE0ELNS_15FloatRoundStyleE2ESK_EENS1_15EpilogueDefaultEEEEEvvEEEEvNT_6ParamsE:
[----:B------:R-:W0:Y:S01]  /*0000*/  LDC R1, c[0x0][0x28] ;  /* 0x00000a00ff017b82 */ /* 0x000e220000000800 */
[----:B------:R-:W1:Y:S01]  /*0010*/  S2R R97, SR_TID.X ;  /* 0x0000000000617919 */ /* 0x000e620000002100 */
[----:B------:R-:W-:Y:S01]  /*0020*/  ELECT P0, URZ, PT ;  /* 0x00000000003f782f */ /* 0x000fe20003800000 */
[----:B------:R-:W-:Y:S01]  /*0030*/  BSSY B0, `(.L_x_0) ;  /* 0x000000f000007945 */ /* 0x000fe20003800000 */
[--C-:B-1----:R-:W-:Y:S02]  /*0040*/  SHF.R.U32.HI R0, RZ, 0x5, R97.reuse ;  /* 0x00000005ff007819 */ /* 0x102fe40000011661 */
[----:B------:R-:W-:-:S03]  /*0050*/  SHF.R.U32.HI R6, RZ, 0x7, R97 ;  /* 0x00000007ff067819 */ /* 0x000fc60000011661 */
[----:B------:R-:W1:Y:S04]  /*0060*/  SHFL.IDX PT, R3, R0, RZ, 0x1f ;  /* 0x00001fff00037589 */ /* 0x000e6800000e0000 */
[----:B------:R2:W3:Y:S01]  /*0070*/  SHFL.IDX PT, R2, R6, RZ, 0x1f ;  /* 0x00001fff06027589 */ /* 0x0004e200000e0000 */
[----:B-1----:R-:W-:-:S13]  /*0080*/  ISETP.NE.OR P0, PT, R3, RZ, !P0 ;  /* 0x000000ff0300720c */ /* 0x002fda0004705670 */
[----:B0-23--:R-:W-:Y:S05]  /*0090*/  @P0 BRA `(.L_x_1) ;  /* 0x0000000000200947 */ /* 0x00dfea0003800000 */
[----:B------:R-:W-:Y:S02]  /*00a0*/  ULDC.64 UR4, c[0x0][0x198] ;  /* 0x0000660000047ab9 */ /* 0x000fe40000000a00 */
[----:B------:R-:W-:Y:S02]  /*00b0*/  UIADD3 UR6, UP0, UR4, 0xf0, URZ ;  /* 0x000000f004067890 */ /* 0x000fe4000ff1e03f */
[----:B------:R-:W-:Y:S02]  /*00c0*/  UIADD3 UR4, UP1, UR4, 0x1f0, URZ ;  /* 0x000001f004047890 */ /* 0x000fe4000ff3e03f */
[----:B------:R-:W-:Y:S02]  /*00d0*/  UIADD3.X UR7, URZ, UR5, URZ, UP0, !UPT ;  /* 0x000000053f077290 */ /* 0x000fe400087fe43f */
[----:B------:R-:W-:-:S07]  /*00e0*/  UIADD3.X UR5, URZ, UR5, URZ, UP1, !UPT ;  /* 0x000000053f057290 */ /* 0x000fce0008ffe43f */
[----:B------:R0:W-:Y:S02]  /*00f0*/  UTMACCTL.PF [UR6] ;  /* 0x00000000060079b9 */ /* 0x0001e40008040000 */
[----:B------:R0:W-:Y:S02]  /*0100*/  UTMACCTL.PF [UR4] ;  /* 0x00000000040079b9 */ /* 0x0001e40008040000 */
[----:B0-----:R-:W-:Y:S01]  /*0110*/  NOP ;  /* 0x0000000000007918 */ /* 0x001fe20000000000 */
.L_x_1:
[----:B------:R-:W-:Y:S05]  /*0120*/  BSYNC B0 ;  /* 0x0000000000007941 */ /* 0x000fea0003800000 */
.L_x_0:
[----:B------:R-:W0:Y:S02]  /*0130*/  SHFL.IDX PT, R5, R0, RZ, 0x1f ;  /* 0x00001fff00057589 */ /* 0x000e2400000e0000 */
[----:B0-----:R-:W-:-:S13]  /*0140*/  ISETP.NE.AND P0, PT, R5, RZ, PT ;  /* 0x000000ff0500720c */ /* 0x001fda0003f05270 */
[----:B------:R-:W-:Y:S05]  /*0150*/  @P0 BRA `(.L_x_2) ;  /* 0x00000000009c0947 */ /* 0x000fea0003800000 */
[----:B------:R-:W-:Y:S01]  /*0160*/  ELECT P0, URZ, PT ;  /* 0x00000000003f782f */ /* 0x000fe20003800000 */
[----:B------:R-:W-:-:S12]  /*0170*/  BSSY B0, `(.L_x_2) ;  /* 0x0000025000007945 */ /* 0x000fd80003800000 */
[----:B------:R-:W-:Y:S05]  /*0180*/  @!P0 BRA `(.L_x_3) ;  /* 0x00000000008c8947 */ /* 0x000fea0003800000 */
[----:B------:R-:W0:Y:S01]  /*0190*/  S2UR UR8, SR_CgaCtaId ;  /* 0x00000000000879c3 */ /* 0x000e220000008800 */
[----:B------:R-:W-:Y:S01]  /*01a0*/  UMOV UR4, 0x400 ;  /* 0x0000040000047882 */ /* 0x000fe20000000000 */
[----:B------:R-:W-:Y:S01]  /*01b0*/  UMOV UR5, 0x1 ;  /* 0x0000000100057882 */ /* 0x000fe20000000000 */
[----:B------:R-:W-:Y:S02]  /*01c0*/  UMOV UR6, 0x8 ;  /* 0x0000000800067882 */ /* 0x000fe40000000000 */
[----:B------:R-:W-:-:S04]  /*01d0*/  UIADD3 UR6, -UR6, 0x100000, URZ ;  /* 0x0010000006067890 */ /* 0x000fc8000fffe13f */
[----:B------:R-:W-:Y:S02]  /*01e0*/  USHF.L.U32 UR7, UR6, 0xb, URZ ;  /* 0x0000000b06077899 */ /* 0x000fe4000800063f */
[----:B------:R-:W-:Y:S02]  /*01f0*/  USHF.L.U32 UR6, UR6, 0x1, URZ ;  /* 0x0000000106067899 */ /* 0x000fe4000800063f */
[----:B0-----:R-:W-:Y:S02]  /*0200*/  ULEA UR8, UR8, UR4, 0x18 ;  /* 0x0000000408087291 */ /* 0x001fe4000f8ec03f */
[----:B------:R-:W-:-:S04]  /*0210*/  UIADD3 UR4, -UR5, 0x100000, URZ ;  /* 0x0010000005047890 */ /* 0x000fc8000fffe13f */
[----:B------:R-:W-:Y:S02]  /*0220*/  USHF.L.U32 UR5, UR4, 0xb, URZ ;  /* 0x0000000b04057899 */ /* 0x000fe4000800063f */
[----:B------:R-:W-:Y:S01]  /*0230*/  USHF.L.U32 UR4, UR4, 0x1, URZ ;  /* 0x0000000104047899 */ /* 0x000fe2000800063f */
[----:B------:R-:W0:Y:S11]  /*0240*/  FENCE.VIEW.ASYNC.S ;  /* 0x00000000000073c6 */ /* 0x000e360000000000 */
[----:B0-----:R0:W1:Y:S01]  /*0250*/  SYNCS.EXCH.64 URZ, [UR8], UR4 ;  /* 0x00000004083f75b2 */ /* 0x0010620008000100 */
[----:B------:R0:W2:Y:S01]  /*0260*/  SYNCS.EXCH.64 URZ, [UR8+0x58], UR6 ;  /* 0x00005806083f75b2 */ /* 0x0000a20008000100 */
[----:B------:R0:W3:Y:S01]  /*0270*/  SYNCS.EXCH.64 URZ, [UR8+0x8], UR4 ;  /* 0x00000804083f75b2 */ /* 0x0000e20008000100 */
[----:B------:R0:W4:Y:S01]  /*0280*/  SYNCS.EXCH.64 URZ, [UR8+0x60], UR6 ;  /* 0x00006006083f75b2 */ /* 0x0001220008000100 */
[----:B------:R0:W0:Y:S01]  /*0290*/  SYNCS.EXCH.64 URZ, [UR8+0x10], UR4 ;  /* 0x00001004083f75b2 */ /* 0x0000220008000100 */
        /* <DEDUP_REMOVED lines=17> */
[----:B------:R-:W-:Y:S01]  /*03b0*/  NOP ;  /* 0x0000000000007918 */ /* 0x000fe20000000000 */
.L_x_3:
[----:B0-----:R-:W-:Y:S05]  /*03c0*/  BSYNC B0 ;  /* 0x0000000000007941 */ /* 0x001fea0003800000 */
.L_x_2:
[----:B------:R-:W0:Y:S01]  /*03d0*/  SHFL.IDX PT, R0, R0, RZ, 0x1f ;  /* 0x00001fff00007589 */ /* 0x000e2200000e0000 */
[----:B------:R-:W-:Y:S01]  /*03e0*/  SHF.R.S32.HI R8, RZ, 0x1f, R97 ;  /* 0x0000001fff087819 */ /* 0x000fe20000011461 */
[----:B------:R-:W5:Y:S01]  /*03f0*/  S2UR UR8, SR_CTAID.X ;  /* 0x00000000000879c3 */ /* 0x000f620000002500 */
[----:B------:R-:W-:Y:S01]  /*0400*/  ELECT P0, URZ, PT ;  /* 0x00000000003f782f */ /* 0x000fe20003800000 */
[----:B------:R-:W1:Y:S01]  /*0410*/  S2R R4, SR_CTAID.Y ;  /* 0x0000000000047919 */ /* 0x000e620000002600 */
[----:B------:R-:W-:Y:S01]  /*0420*/  LEA.HI R8, R8, R97, RZ, 0x7 ;  /* 0x0000006108087211 */ /* 0x000fe200078f38ff */
[----:B------:R-:W-:Y:S01]  /*0430*/  ULDC UR4, c[0x0][0x154] ;  /* 0x0000550000047ab9 */ /* 0x000fe20000000800 */
[----:B------:R-:W-:Y:S01]  /*0440*/  SHF.R.S32.HI R10, RZ, 0x1f, R5 ;  /* 0x0000001fff0a7819 */ /* 0x000fe20000011405 */
[----:B------:R-:W-:Y:S01]  /*0450*/  NOP ;  /* 0x0000000000007918 */ /* 0x000fe20000000000 */
[----:B------:R-:W-:Y:S01]  /*0460*/  LOP3.LUT R8, R8, 0xffffff80, RZ, 0xc0, !PT ;  /* 0xffffff8008087812 */ /* 0x000fe200078ec0ff */
[----:B------:R-:W2:Y:S01]  /*0470*/  LDC R14, c[0x0][0x140] ;  /* 0x00005000ff0e7b82 */ /* 0x000ea20000000800 */
[----:B------:R-:W-:Y:S01]  /*0480*/  LEA.HI R10, R10, R5, RZ, 0x2 ;  /* 0x000000050a0a7211 */ /* 0x000fe200078f10ff */
[----:B------:R-:W-:-:S02]  /*0490*/  NOP ;  /* 0x0000000000007918 */ /* 0x000fc40000000000 */
[----:B------:R-:W-:Y:S01]  /*04a0*/  IMAD.IADD R8, R97, 0x1, -R8 ;  /* 0x0000000161087824 */ /* 0x000fe200078e0a08 */
[----:B------:R-:W-:-:S03]  /*04b0*/  LOP3.LUT R10, R10, 0x3ffffffc, RZ, 0xc0, !PT ;  /* 0x3ffffffc0a0a7812 */ /* 0x000fc600078ec0ff */
[----:B------:R-:W3:Y:S01]  /*04c0*/  LDC R12, c[0x0][0x144] ;  /* 0x00005100ff0c7b82 */ /* 0x000ee20000000800 */
[----:B------:R-:W-:Y:S01]  /*04d0*/  SHF.R.S32.HI R7, RZ, 0x1f, R8 ;  /* 0x0000001fff077819 */ /* 0x000fe20000011408 */
[----:B------:R-:W-:Y:S01]  /*04e0*/  IMAD.IADD R10, R5, 0x1, -R10 ;  /* 0x00000001050a7824 */ /* 0x000fe200078e0a0a */
[----:B------:R-:W-:Y:S02]  /*04f0*/  LOP3.LUT P2, RZ, R8, 0x7, RZ, 0xc0, !PT ;  /* 0x0000000708ff7812 */ /* 0x000fe4000784c0ff */
[----:B------:R-:W-:Y:S01]  /*0500*/  LEA.HI R7, R7, R8, RZ, 0x3 ;  /* 0x0000000807077211 */ /* 0x000fe200078f18ff */
[----:B------:R-:W-:Y:S01]  /*0510*/  VIADD R8, R2, 0xffffffff ;  /* 0xffffffff02087836 */ /* 0x000fe20000000000 */
[----:B0-----:R-:W-:Y:S02]  /*0520*/  ISETP.NE.OR P0, PT, R0, RZ, !P0 ;  /* 0x000000ff0000720c */ /* 0x001fe40004705670 */
[--C-:B------:R-:W-:Y:S02]  /*0530*/  SHF.R.S32.HI R0, RZ, 0x3, R7.reuse ;  /* 0x00000003ff007819 */ /* 0x100fe40000011407 */
[----:B------:R-:W-:-:S02]  /*0540*/  SHF.R.S32.HI R7, RZ, 0x1f, R7 ;  /* 0x0000001fff077819 */ /* 0x000fc40000011407 */
[----:B-----5:R-:W-:Y:S02]  /*0550*/  I2FP.F32.U32 R11, UR8 ;  /* 0x00000008000b7c45 */ /* 0x020fe40008201000 */
[----:B------:R-:W-:Y:S02]  /*0560*/  LEA.HI R7, R7, R0, RZ, 0x2 ;  /* 0x0000000007077211 */ /* 0x000fe400078f10ff */
[----:B--2---:R-:W-:Y:S02]  /*0570*/  ISETP.EQ.U32.AND P3, PT, R14, 0x1, PT ;  /* 0x000000010e00780c */ /* 0x004fe40003f62070 */
[----:B-1----:R-:W-:Y:S01]  /*0580*/  I2FP.F32.U32 R9, R4 ;  /* 0x0000000400097245 */ /* 0x002fe20000201000 */
[----:B------:R-:W-:Y:S01]  /*0590*/  VOTEU.ALL UP0, P0 ;  /* 0x00000000003f7886 */ /* 0x000fe20000000000 */
[----:B------:R-:W-:Y:S01]  /*05a0*/  LOP3.LUT R7, R7, 0xfffffffc, RZ, 0xc0, !PT ;  /* 0xfffffffc07077812 */ /* 0x000fe200078ec0ff */
[----:B------:R-:W-:Y:S01]  /*05b0*/  VOTEU.ALL UP1, P0 ;  /* 0x00000000003f7886 */ /* 0x000fe20000020000 */
[----:B------:R-:W-:Y:S01]  /*05c0*/  ISETP.GE.U32.AND P5, PT, R8, 0x2, PT ;  /* 0x000000020800780c */ /* 0x000fe20003fa6070 */
[----:B------:R-:W-:Y:S01]  /*05d0*/  FMUL R13, R9, UR4 ;  /* 0x00000004090d7c20 */ /* 0x000fe20008400000 */
[----:B------:R-:W0:Y:S01]  /*05e0*/  @!UP0 S2UR UR7, SR_CgaCtaId ;  /* 0x00000000000789c3 */ /* 0x000e220000008800 */
[----:B------:R-:W-:Y:S01]  /*05f0*/  ULDC UR4, c[0x0][0x150] ;  /* 0x0000540000047ab9 */ /* 0x000fe20000000800 */
[----:B------:R-:W-:-:S02]  /*0600*/  IMAD.IADD R7, R0, 0x1, -R7 ;  /* 0x0000000100077824 */ /* 0x000fc400078e0a07 */
[----:B------:R-:W-:Y:S01]  /*0610*/  FMUL R11, R11, UR4 ;  /* 0x000000040b0b7c20 */ /* 0x000fe20008400000 */
[----:B------:R-:W-:Y:S01]  /*0620*/  SHF.R.S32.HI R0, RZ, 0x1f, R3 ;  /* 0x0000001fff007819 */ /* 0x000fe20000011403 */
[----:B------:R-:W1:Y:S01]  /*0630*/  F2I.U32.TRUNC.NTZ R13, R13 ;  /* 0x0000000d000d7305 */ /* 0x000e62000020f000 */
[----:B------:R-:W-:Y:S01]  /*0640*/  IMAD R7, R10, 0x4, R7 ;  /* 0x000000040a077824 */ /* 0x000fe200078e0207 */
[----:B------:R-:W-:Y:S01]  /*0650*/  UMOV UR4, 0x20 ;  /* 0x0000002000047882 */ /* 0x000fe20000000000 */
[----:B------:R-:W2:Y:S01]  /*0660*/  LDC R9, c[0x0][0x148] ;  /* 0x00005200ff097b82 */ /* 0x000ea20000000800 */
[----:B------:R-:W-:Y:S01]  /*0670*/  LEA.HI R0, R0, R3, RZ, 0x2 ;  /* 0x0000000300007211 */ /* 0x000fe200078f10ff */
[----:B------:R-:W-:Y:S01]  /*0680*/  IMAD.SHL.U32 R10, R7, 0x4, RZ ;  /* 0x00000004070a7824 */ /* 0x000fe200078e00ff */
[----:B------:R-:W-:Y:S01]  /*0690*/  @!UP0 UMOV UR6, 0x400 ;  /* 0x0000040000068882 */ /* 0x000fe20000000000 */
[----:B------:R-:W-:-:S04]  /*06a0*/  @!UP0 UIADD3 UR4, -UR4, 0x100000, URZ ;  /* 0x0010000004048890 */ /* 0x000fc8000fffe13f */
[----:B------:R-:W-:Y:S02]  /*06b0*/  @!UP0 USHF.L.U32 UR5, UR4, 0xb, URZ ;  /* 0x0000000b04058899 */ /* 0x000fe4000800063f */
[----:B------:R-:W-:Y:S01]  /*06c0*/  @!UP0 USHF.L.U32 UR4, UR4, 0x1, URZ ;  /* 0x0000000104048899 */ /* 0x000fe2000800063f */
[----:B------:R-:W5:Y:S01]  /*06d0*/  F2I.U32.TRUNC.NTZ R11, R11 ;  /* 0x0000000b000b7305 */ /* 0x000f62000020f000 */
[----:B------:R-:W-:Y:S02]  /*06e0*/  LOP3.LUT R0, R0, 0xfffffffc, RZ, 0xc0, !PT ;  /* 0xfffffffc00007812 */ /* 0x000fe400078ec0ff */
[----:B------:R-:W-:-:S03]  /*06f0*/  LOP3.LUT R19, R7, 0xc, R10, 0x78, !PT ;  /* 0x0000000c07137812 */ /* 0x000fc600078e780a */
[----:B------:R-:W-:Y:S02]  /*0700*/  IMAD.IADD R3, R3, 0x1, -R0 ;  /* 0x0000000103037824 */ /* 0x000fe400078e0a00 */
[----:B-1----:R-:W-:Y:S01]  /*0710*/  IMAD.MOV R20, RZ, RZ, -R13 ;  /* 0x000000ffff147224 */ /* 0x002fe200078e0a0d */
[----:B0-----:R-:W-:Y:S02]  /*0720*/  @!UP0 ULEA UR6, UR7, UR6, 0x18 ;  /* 0x0000000607068291 */ /* 0x001fe4000f8ec03f */
[----:B------:R-:W-:Y:S01]  /*0730*/  ISETP.NE.AND P1, PT, R3, 0x3, PT ;  /* 0x000000030300780c */ /* 0x000fe20003f25270 */
[----:B------:R-:W-:Y:S01]  /*0740*/  VOTEU.ALL UP0, P0 ;  /* 0x00000000003f7886 */ /* 0x000fe20000000000 */
[----:B------:R-:W-:Y:S01]  /*0750*/  ISETP.LT.U32.AND P0, PT, R19, 0x4, !P2 ;  /* 0x000000041300780c */ /* 0x000fe20005701070 */
[----:B-----5:R-:W-:Y:S01]  /*0760*/  IMAD.MOV R11, RZ, RZ, -R11 ;  /* 0x000000ffff0b7224 */ /* 0x020fe200078e0a0b */
[----:B------:R-:W-:Y:S02]  /*0770*/  ISETP.EQ.OR P1, PT, R3, RZ, !P1 ;  /* 0x000000ff0300720c */ /* 0x000fe40004f22670 */
[C---:B------:R-:W-:Y:S01]  /*0780*/  ISETP.NE.AND P2, PT, R2.reuse, RZ, PT ;  /* 0x000000ff0200720c */ /* 0x040fe20003f45270 */
[----:B--2---:R-:W-:Y:S01]  /*0790*/  IMAD R0, R9, R20, R4 ;  /* 0x0000001409007224 */ /* 0x004fe200078e0204 */
[----:B------:R-:W-:Y:S01]  /*07a0*/  ISETP.EQ.AND P1, PT, R2, RZ, P1 ;  /* 0x000000ff0200720c */ /* 0x000fe20000f22270 */
[----:B---3--:R-:W-:Y:S01]  /*07b0*/  IMAD R7, R12, R11, UR8 ;  /* 0x000000080c077e24 */ /* 0x008fe2000f8e020b */
[----:B------:R-:W0:Y:S02]  /*07c0*/  FENCE.VIEW.ASYNC.S ;  /* 0x00000000000073c6 */ /* 0x000e240000000000 */
[----:B0-----:R0:W1:Y:S01]  /*07d0*/  @!UP0 SYNCS.EXCH.64 URZ, [UR6+0xc0], UR4 ;  /* 0x0000c004063f85b2 */ /* 0x0010620008000100 */
[----:B------:R-:W-:-:S02]  /*07e0*/  ISETP.NE.AND P4, PT, R0, R19, PT ;  /* 0x000000130000720c */ /* 0x000fc40003f85270 */
[----:B------:R-:W-:Y:S02]  /*07f0*/  SEL R18, RZ, 0x1, !P1 ;  /* 0x00000001ff127807 */ /* 0x000fe40004800000 */
[----:B------:R-:W-:Y:S02]  /*0800*/  ISETP.EQ.OR P4, PT, R7, RZ, !P4 ;  /* 0x000000ff0700720c */ /* 0x000fe40006782670 */
[----:B------:R-:W-:Y:S02]  /*0810*/  LOP3.LUT R0, R97, 0x7f, RZ, 0xc0, !PT ;  /* 0x0000007f61007812 */ /* 0x000fe400078ec0ff */
[----:B------:R-:W-:Y:S02]  /*0820*/  PLOP3.LUT P0, PT, P0, P4, PT, 0x80, 0x0 ;  /* 0x000000000000781c */ /* 0x000fe40000709070 */
[----:B------:R-:W-:Y:S02]  /*0830*/  SEL R18, R18, 0x2, P5 ;  /* 0x0000000212127807 */ /* 0x000fe40002800000 */
[----:B------:R-:W-:Y:S01]  /*0840*/  P2R R114, PR, RZ, 0x1 ;  /* 0x00000001ff727803 */ /* 0x000fe20000000000 */
[----:B------:R0:W2:Y:S01]  /*0850*/  @!UP1 SYNCS.EXCH.64 URZ, [UR6+0xc8], UR4 ;  /* 0x0000c804063f95b2 */ /* 0x0000a20008000100 */
[----:B------:R-:W-:Y:S01]  /*0860*/  NOP ;  /* 0x0000000000007918 */ /* 0x000fe20000000000 */
[----:B------:R-:W-:Y:S06]  /*0870*/  @!P3 BRA `(.L_x_4) ;  /* 0x000000000008b947 */ /* 0x000fec0003800000 */
[----:B-12-4-:R-:W-:Y:S01]  /*0880*/  UCGABAR_ARV ;  /* 0x00000000000079c7 */ /* 0x016fe20008000000 */
[----:B------:R-:W-:Y:S05]  /*0890*/  BRA `(.L_x_5) ;  /* 0x0000000000047947 */ /* 0x000fea0003800000 */
.L_x_4:
[----:B-12-4-:R-:W-:Y:S01]  /*08a0*/  NOP ;  /* 0x0000000000007918 */ /* 0x016fe20000000000 */
.L_x_5:
[----:B------:R-:W1:Y:S01]  /*08b0*/  LDC R2, c[0x0][0x65c] ;  /* 0x00019700ff027b82 */ /* 0x000e620000000800 */
[----:B------:R-:W-:Y:S01]  /*08c0*/  LOP3.LUT R5, R5, 0xffffefff, RZ, 0xc0, !PT ;  /* 0xffffefff05057812 */ /* 0x000fe200078ec0ff */
[----:B------:R-:W-:Y:S02]  /*08d0*/  IMAD.U32 R10, RZ, RZ, UR8 ;  /* 0x00000008ff0a7e24 */ /* 0x000fe4000f8e00ff */
[----:B------:R-:W-:Y:S01]  /*08e0*/  IMAD.MOV.U32 R11, RZ, RZ, RZ ;  /* 0x000000ffff0b7224 */ /* 0x000fe200078e00ff */
[----:B-1----:R-:W-:-:S13]  /*08f0*/  ISETP.NE.AND P1, PT, R2, 0x1, PT ;  /* 0x000000010200780c */ /* 0x002fda0003f25270 */
[----:B------:R-:W1:Y:S01]  /*0900*/  @P1 LDC R17, c[0x0][0x10] ;  /* 0x00000400ff111b82 */ /* 0x000e620000000800 */
[----:B------:R-:W-:Y:S01]  /*0910*/  @P1 LOP3.LUT R5, R5, 0x1000, RZ, 0xfc, !PT ;  /* 0x0000100005051812 */ /* 0x000fe200078efcff */
[----:B------:R-:W-:Y:S02]  /*0920*/  @P1 IMAD.MOV.U32 R5, RZ, RZ, RZ ;  /* 0x000000ffff051224 */ /* 0x000fe400078e00ff */
[----:B------:R-:W-:-:S04]  /*0930*/  @P1 IMAD.MOV.U32 R15, RZ, RZ, RZ ;  /* 0x000000ffff0f1224 */ /* 0x000fc800078e00ff */
[----:B------:R-:W2:Y:S01]  /*0940*/  @!P1 LDC R13, c[0x0][0xc] ;  /* 0x00000300ff0d9b82 */ /* 0x000ea20000000800 */
[----:B0-----:R-:W-:Y:S01]  /*0950*/  ULDC UR4, c[0x0][0xc] ;  /* 0x0000030000047ab9 */ /* 0x001fe20000000800 */
[----:B------:R-:W-:Y:S01]  /*0960*/  ULDC UR5, c[0x0][0x10] ;  /* 0x0000040000057ab9 */ /* 0x000fe20000000800 */
[----:B------:R-:W-:Y:S01]  /*0970*/  ULDC UR6, c[0x0][0x14] ;  /* 0x0000050000067ab9 */ /* 0x000fe20000000800 */
[----:B------:R-:W-:-:S04]  /*0980*/  UIMAD.WIDE.U32 UR4, UR4, UR5, URZ ;  /* 0x00000005040472a5 */ /* 0x000fc8000f8e003f */
[----:B------:R-:W-:Y:S02]  /*0990*/  UIMAD.WIDE.U32 UR36, UR4, UR6, URZ ;  /* 0x00000006042472a5 */ /* 0x000fe4000f8e003f */
[----:B------:R-:W-:-:S04]  /*09a0*/  UIMAD UR42, UR5, UR6, URZ ;  /* 0x00000006052a72a4 */ /* 0x000fc8000f8e023f */
[----:B------:R-:W-:Y:S01]  /*09b0*/  UIADD3 UR42, UR37, UR42, URZ ;  /* 0x0000002a252a7290 */ /* 0x000fe2000fffe03f */
[----:B-1----:R-:W-:-:S04]  /*09c0*/  @P1 IMAD.WIDE.U32 R16, R17, UR8, R4 ;  /* 0x0000000811101c25 */ /* 0x002fc8000f8e0004 */
[----:B------:R-:W-:Y:S02]  /*09d0*/  @P1 IMAD.IADD R17, R17, 0x1, R15 ;  /* 0x0000000111111824 */ /* 0x000fe400078e020f */
[----:B--2---:R-:W-:-:S04]  /*09e0*/  @!P1 IMAD.WIDE.U32 R10, R4, R13, R10 ;  /* 0x0000000d040a9225 */ /* 0x004fc800078e000a */
[----:B------:R-:W-:Y:S02]  /*09f0*/  @!P1 IMAD.MOV.U32 R16, RZ, RZ, R10 ;  /* 0x000000ffff109224 */ /* 0x000fe400078e000a */
[----:B------:R-:W-:Y:S01]  /*0a00*/  @!P1 IMAD.MOV.U32 R17, RZ, RZ, R11 ;  /* 0x000000ffff119224 */ /* 0x000fe200078e000b */
[----:B------:R-:W-:Y:S06]  /*0a10*/  @!P3 BRA `(.L_x_6) ;  /* 0x00000000000cb947 */ /* 0x000fec0003800000 */
[----:B------:R-:W-:Y:S01]  /*0a20*/  UCGABAR_WAIT ;  /* 0x0000000000007dc7 */ /* 0x000fe20008000000 */
[----:B------:R-:W-:Y:S01]  /*0a30*/  CCTL.IVALL ;  /* 0x00000000ff00798f */ /* 0x000fe20002000000 */
[----:B------:R-:W-:Y:S05]  /*0a40*/  BRA `(.L_x_7) ;  /* 0x0000000000047947 */ /* 0x000fea0003800000 */
.L_x_6:
[----:B------:R-:W-:Y:S06]  /*0a50*/  BAR.SYNC.DEFER_BLOCKING 0x0 ;  /* 0x0000000000007b1d */ /* 0x000fec0000010000 */
.L_x_7:
[----:B------:R-:W-:Y:S05]  /*0a60*/  @!P2 BRA `(.L_x_8) ;  /* 0x0000006400e8a947 */ /* 0x000fea0003800000 */
[----:B------:R-:W-:-:S13]  /*0a70*/  ISETP.GT.U32.AND P0, PT, R8, 0x1, PT ;  /* 0x000000010800780c */ /* 0x000fda0003f04070 */
[----:B------:R-:W-:Y:S05]  /*0a80*/  @P0 EXIT ;  /* 0x000000000000094d */ /* 0x000fea0003800000 */
[----:B------:R-:W-:Y:S01]  /*0a90*/  ULDC.64 UR4, c[0x0][0x650] ;  /* 0x0001940000047ab9 */ /* 0x000fe20000000a00 */
[----:B------:R-:W-:Y:S01]  /*0aa0*/  PRMT R3, RZ, 0x7610, R3 ;  /* 0x00007610ff037816 */ /* 0x000fe20000000003 */
[----:B------:R-:W-:Y:S01]  /*0ab0*/  IMAD.MOV.U32 R109, RZ, RZ, -0x1 ;  /* 0xffffffffff6d7424 */ /* 0x000fe200078e00ff */
[----:B------:R-:W-:Y:S01]  /*0ac0*/  ISETP.GE.U32.AND P0, PT, R16, UR4, PT ;  /* 0x0000000410007c0c */ /* 0x000fe2000bf06070 */
[----:B------:R-:W-:Y:S02]  /*0ad0*/  IMAD.MOV.U32 R101, RZ, RZ, -0x1 ;  /* 0xffffffffff657424 */ /* 0x000fe400078e00ff */
[----:B------:R-:W-:Y:S01]  /*0ae0*/  IMAD.MOV.U32 R23, RZ, RZ, -0x1 ;  /* 0xffffffffff177424 */ /* 0x000fe200078e00ff */
[----:B------:R-:W-:-:S13]  /*0af0*/  ISETP.GE.U32.AND.EX P0, PT, R17, UR5, PT, P0 ;  /* 0x0000000511007c0c */ /* 0x000fda000bf06100 */
[----:B------:R-:W-:Y:S05]  /*0b00*/  @P0 BRA `(.L_x_9) ;  /* 0x00000004002c0947 */ /* 0x000fea0003800000 */
[----:B------:R-:W0:Y:S01]  /*0b10*/  LDC.64 R22, c[0x0][0x628] ;  /* 0x00018a00ff167b82 */ /* 0x000e220000000a00 */
[----:B------:R-:W-:Y:S02]  /*0b20*/  IMAD.MOV.U32 R10, RZ, RZ, R16 ;  /* 0x000000ffff0a7224 */ /* 0x000fe400078e0010 */
[----:B------:R-:W-:-:S05]  /*0b30*/  IMAD.MOV.U32 R11, RZ, RZ, R17 ;  /* 0x000000ffff0b7224 */ /* 0x000fca00078e0011 */
[----:B------:R-:W1:Y:S08]  /*0b40*/  LDC R8, c[0x0][0x630] ;  /* 0x00018c00ff087b82 */ /* 0x000e700000000800 */
[----:B------:R-:W2:Y:S01]  /*0b50*/  LDC.64 R24, c[0x0][0x620] ;  /* 0x00018800ff187b82 */ /* 0x000ea20000000a00 */
[----:B0-----:R-:W-:-:S04]  /*0b60*/  ISETP.NE.U32.AND P0, PT, R22, RZ, PT ;  /* 0x000000ff1600720c */ /* 0x001fc80003f05070 */
[----:B------:R-:W-:-:S13]  /*0b70*/  ISETP.NE.AND.EX P0, PT, R23, RZ, PT, P0 ;  /* 0x000000ff1700720c */ /* 0x000fda0003f05300 */
[----:B-12---:R-:W-:Y:S05]  /*0b80*/  @!P0 BRA `(.L_x_10) ;  /* 0x0000000000288947 */ /* 0x006fea0003800000 */
[----:B------:R-:W0:Y:S02]  /*0b90*/  LDC R3, c[0x0][0x634] ;  /* 0x00018d00ff037b82 */ /* 0x000e240000000800 */
[----:B0-----:R-:W-:-:S05]  /*0ba0*/  IADD3 R3, P0, R16, R3, RZ ;  /* 0x0000000310037210 */ /* 0x001fca0007f1e0ff */
[----:B------:R-:W-:-:S04]  /*0bb0*/  IMAD.X R21, RZ, RZ, R17, P0 ;  /* 0x000000ffff157224 */ /* 0x000fc800000e0611 */
[----:B------:R-:W-:-:S04]  /*0bc0*/  IMAD.WIDE.U32 R10, R21, R22, RZ ;  /* 0x00000016150a7225 */ /* 0x000fc800078e00ff */
[----:B------:R-:W-:-:S04]  /*0bd0*/  IMAD.WIDE.U32 R12, P0, R3, R23, R10 ;  /* 0x00000017030c7225 */ /* 0x000fc8000780000a */
[----:B------:R-:W-:-:S04]  /*0be0*/  IMAD.WIDE.U32 R10, R3, R22, RZ ;  /* 0x00000016030a7225 */ /* 0x000fc800078e00ff */
[----:B------:R-:W-:Y:S01]  /*0bf0*/  IMAD.X R15, RZ, RZ, RZ, P0 ;  /* 0x000000ffff0f7224 */ /* 0x000fe200000e06ff */
[----:B------:R-:W-:Y:S01]  /*0c00*/  IADD3 RZ, P0, R11, R12, RZ ;  /* 0x0000000c0bff7210 */ /* 0x000fe20007f1e0ff */
[----:B------:R-:W-:-:S04]  /*0c10*/  IMAD.MOV.U32 R14, RZ, RZ, R13 ;  /* 0x000000ffff0e7224 */ /* 0x000fc800078e000d */
[----:B------:R-:W-:-:S08]  /*0c20*/  IMAD.WIDE.U32.X R10, R21, R23, R14, P0 ;  /* 0x00000017150a7225 */ /* 0x000fd000000e040e */
.L_x_10:
[----:B------:R-:W0:Y:S01]  /*0c30*/  LDC.64 R28, c[0x0][0x640] ;  /* 0x00019000ff1c7b82 */ /* 0x000e220000000a00 */
[-CC-:B------:R-:W-:Y:S01]  /*0c40*/  SHF.R.U64 R27, R10, R8.reuse, R11.reuse ;  /* 0x000000080a1b7219 */ /* 0x180fe2000000120b */
[----:B------:R-:W-:Y:S01]  /*0c50*/  IMAD.MOV.U32 R23, RZ, RZ, 0x1 ;  /* 0x00000001ff177424 */ /* 0x000fe200078e00ff */
[----:B------:R-:W-:Y:S02]  /*0c60*/  SHF.R.U32.HI R3, RZ, R8, R11 ;  /* 0x00000008ff037219 */ /* 0x000fe4000001160b */
[----:B------:R-:W-:-:S03]  /*0c70*/  IADD3 R5, P0, RZ, -R27, RZ ;  /* 0x8000001bff057210 */ /* 0x000fc60007f1e0ff */
[----:B------:R-:W1:Y:S02]  /*0c80*/  LDC R12, c[0x0][0x618] ;  /* 0x00018600ff0c7b82 */ /* 0x000e640000000800 */
[----:B------:R-:W-:Y:S02]  /*0c90*/  IMAD.X R3, RZ, RZ, ~R3, P0 ;  /* 0x000000ffff037224 */ /* 0x000fe400000e0e03 */
[----:B------:R-:W-:-:S04]  /*0ca0*/  IMAD.WIDE.U32 R10, R5, R24, R16 ;  /* 0x00000018050a7225 */ /* 0x000fc800078e0010 */
[----:B------:R-:W2:Y:S01]  /*0cb0*/  LDC R22, c[0x0][0x608] ;  /* 0x00018200ff167b82 */ /* 0x000ea20000000800 */
[----:B------:R-:W-:Y:S02]  /*0cc0*/  IMAD R8, R3, R24, RZ ;  /* 0x0000001803087224 */ /* 0x000fe400078e02ff */
[----:B------:R-:W-:Y:S02]  /*0cd0*/  IMAD.MOV.U32 R3, RZ, RZ, -0x1 ;  /* 0xffffffffff037424 */ /* 0x000fe400078e00ff */
[----:B------:R-:W-:-:S03]  /*0ce0*/  IMAD R5, R5, R25, R8 ;  /* 0x0000001905057224 */ /* 0x000fc600078e0208 */
[----:B------:R-:W3:Y:S01]  /*0cf0*/  LDC R26, c[0x0][0x658] ;  /* 0x00019600ff1a7b82 */ /* 0x000ee20000000800 */
[----:B------:R-:W-:Y:S01]  /*0d00*/  IMAD.IADD R5, R11, 0x1, R5 ;  /* 0x000000010b057824 */ /* 0x000fe200078e0205 */
[----:B0-----:R-:W-:-:S04]  /*0d10*/  ISETP.NE.U32.AND P0, PT, R28, RZ, PT ;  /* 0x000000ff1c00720c */ /* 0x001fc80003f05070 */
[----:B------:R-:W-:Y:S02]  /*0d20*/  ISETP.NE.AND.EX P0, PT, R29, RZ, PT, P0 ;  /* 0x000000ff1d00720c */ /* 0x000fe40003f05300 */
[----:B------:R-:W0:Y:S01]  /*0d30*/  LDC R24, c[0x0][0x600] ;  /* 0x00018000ff187b82 */ /* 0x000e220000000800 */
[-CC-:B-1----:R-:W-:Y:S02]  /*0d40*/  SHF.R.U64 R14, R10, R12.reuse, R5.reuse ;  /* 0x0000000c0a0e7219 */ /* 0x182fe40000001205 */
[----:B------:R-:W-:-:S05]  /*0d50*/  SHF.R.U32.HI R5, RZ, R12, R5 ;  /* 0x0000000cff057219 */ /* 0x000fca0000011605 */
[----:B------:R-:W1:Y:S01]  /*0d60*/  LDC R15, c[0x0][0x648] ;  /* 0x00019200ff0f7b82 */ /* 0x000e620000000800 */
[-CC-:B--2---:R-:W-:Y:S02]  /*0d70*/  SHF.R.U64 R31, R14, R22.reuse, R5.reuse ;  /* 0x000000160e1f7219 */ /* 0x184fe40000001205 */
[----:B------:R-:W-:Y:S01]  /*0d80*/  SHF.R.U32.HI R5, RZ, R22, R5 ;  /* 0x00000016ff057219 */ /* 0x000fe20000011605 */
[----:B------:R-:W-:-:S04]  /*0d90*/  IMAD R22, R9, R20, R4 ;  /* 0x0000001409167224 */ /* 0x000fc800078e0204 */
[----:B------:R-:W2:Y:S01]  /*0da0*/  LDC R21, c[0x0][0x638] ;  /* 0x00018e00ff157b82 */ /* 0x000ea20000000800 */
[-CC-:B---3--:R-:W-:Y:S02]  /*0db0*/  SHF.R.U64 R20, R31, R26.reuse, R5.reuse ;  /* 0x0000001a1f147219 */ /* 0x188fe40000001205 */
[-C--:B------:R-:W-:Y:S02]  /*0dc0*/  SHF.L.U32 R3, R3, R26.reuse, RZ ;  /* 0x0000001a03037219 */ /* 0x080fe400000006ff */
[----:B------:R-:W-:Y:S01]  /*0dd0*/  SHF.R.U32.HI R5, RZ, R26, R5 ;  /* 0x0000001aff057219 */ /* 0x000fe20000011605 */
[----:B------:R-:W-:Y:S01]  /*0de0*/  IMAD.MOV.U32 R4, RZ, RZ, R20 ;  /* 0x000000ffff047224 */ /* 0x000fe200078e0014 */
[----:B------:R-:W-:Y:S01]  /*0df0*/  LOP3.LUT R12, RZ, R3, RZ, 0x33, !PT ;  /* 0x00000003ff0c7212 */ /* 0x000fe200078e33ff */
[----:B------:R-:W3:Y:S01]  /*0e00*/  LDC R25, c[0x0][0x610] ;  /* 0x00018400ff197b82 */ /* 0x000ee20000000800 */
[----:B------:R-:W-:Y:S05]  /*0e10*/  @!P0 BRA `(.L_x_11) ;  /* 0x0000000000288947 */ /* 0x000fea0003800000 */
[----:B------:R-:W4:Y:S02]  /*0e20*/  LDC R3, c[0x0][0x64c] ;  /* 0x00019300ff037b82 */ /* 0x000f240000000800 */
[----:B----4-:R-:W-:-:S05]  /*0e30*/  IADD3 R3, P0, R20, R3, RZ ;  /* 0x0000000314037210 */ /* 0x010fca0007f1e0ff */
        /* <DEDUP_REMOVED lines=8> */
.L_x_11:
[----:B-1----:R-:W-:Y:S01]  /*0ec0*/  SHF.R.U64 R4, R4, R15, R5 ;  /* 0x0000000f04047219 */ /* 0x002fe20000001205 */
[----:B0-----:R-:W-:Y:S01]  /*0ed0*/  VIADD R5, R24, 0xffffffff ;  /* 0xffffffff18057836 */ /* 0x001fe20000000000 */
[----:B------:R-:W-:Y:S01]  /*0ee0*/  SHF.L.U32 R3, R23, R26, RZ ;  /* 0x0000001a17037219 */ /* 0x000fe200000006ff */
[----:B------:R-:W-:Y:S01]  /*0ef0*/  IMAD.MOV.U32 R23, RZ, RZ, R27 ;  /* 0x000000ffff177224 */ /* 0x000fe200078e001b */
[----:B------:R-:W-:Y:S01]  /*0f00*/  LOP3.LUT R12, R31, R12, RZ, 0xc0, !PT ;  /* 0x0000000c1f0c7212 */ /* 0x000fe200078ec0ff */
[----:B------:R-:W-:Y:S01]  /*0f10*/  IMAD.MOV R8, RZ, RZ, -R4 ;  /* 0x000000ffff087224 */ /* 0x000fe200078e0a04 */
[----:B------:R-:W-:-:S03]  /*0f20*/  SEL R7, R7, R22, !P1 ;  /* 0x0000001607077207 */ /* 0x000fc60004800000 */
[----:B------:R-:W-:Y:S01]  /*0f30*/  IMAD R12, R3, R4, R12 ;  /* 0x00000004030c7224 */ /* 0x000fe200078e020c */
[----:B------:R-:W-:Y:S01]  /*0f40*/  LOP3.LUT R4, R14, R5, RZ, 0xc0, !PT ;  /* 0x000000050e047212 */ /* 0x000fe200078ec0ff */
[----:B--2---:R-:W-:Y:S02]  /*0f50*/  IMAD R3, R8, R21, R20 ;  /* 0x0000001508037224 */ /* 0x004fe400078e0214 */
[----:B---3--:R-:W-:Y:S02]  /*0f60*/  IMAD R7, R12, R25, R7 ;  /* 0x000000190c077224 */ /* 0x008fe400078e0207 */
[----:B------:R-:W-:Y:S02]  /*0f70*/  IMAD.MOV.U32 R5, RZ, RZ, 0x1 ;  /* 0x00000001ff057424 */ /* 0x000fe400078e00ff */
[----:B------:R-:W-:-:S03]  /*0f80*/  IMAD R4, R3, R24, R4 ;  /* 0x0000001803047224 */ /* 0x000fc600078e0204 */
[----:B------:R-:W-:Y:S02]  /*0f90*/  PRMT R3, R5, 0x7610, R3 ;  /* 0x0000761005037816 */ /* 0x000fe40000000003 */
[----:B------:R-:W-:Y:S02]  /*0fa0*/  SEL R101, R4, R7, !P1 ;  /* 0x0000000704657207 */ /* 0x000fe40004800000 */
[----:B------:R-:W-:-:S07]  /*0fb0*/  SEL R109, R7, R4, !P1 ;  /* 0x00000004076d7207 */ /* 0x000fce0004800000 */
.L_x_9:
[----:B------:R-:W-:-:S08]  /*0fc0*/  NOP ;  /* 0x0000000000007918 */ /* 0x000fd00000000000 */
[----:B------:R-:W0:Y:S02]  /*0fd0*/  USETMAXREG.TRY_ALLOC.CTAPOOL UP0, 0xe8 ;  /* 0x000000e8000079c8 */ /* 0x000e240008000600 */
[----:B0-----:R-:W-:-:S13]  /*0fe0*/  PLOP3.LUT P0, PT, PT, PT, UP0, 0x80, 0x0 ;  /* 0x000000000000781c */ /* 0x001fda0003f0f008 */
[----:B------:R-:W-:Y:S05]  /*0ff0*/  @!P0 BRA `(.L_x_9) ;  /* 0xfffffffc00f08947 */ /* 0x000fea000383ffff */
[----:B------:R-:W-:Y:S01]  /*1000*/  ULDC.64 UR4, c[0x0][0x598] ;  /* 0x0001660000047ab9 */ /* 0x000fe20000000a00 */
[----:B------:R-:W-:Y:S01]  /*1010*/  ULDC.64 UR38, c[0x0][0x208] ;  /* 0x0000820000267ab9 */ /* 0x000fe20000000a00 */
[----:B------:R-:W-:-:S04]  /*1020*/  ISETP.NE.U32.AND P0, PT, RZ, UR4, PT ;  /* 0x00000004ff007c0c */ /* 0x000fc8000bf05070 */
[----:B------:R-:W-:-:S13]  /*1030*/  ISETP.NE.AND.EX P0, PT, RZ, UR5, PT, P0 ;  /* 0x00000005ff007c0c */ /* 0x000fda000bf05300 */
[----:B------:R-:W-:Y:S05]  /*1040*/  @!P0 BRA `(.L_x_12) ;  /* 0x00000000001c8947 */ /* 0x000fea0003800000 */
[----:B------:R-:W0:Y:S02]  /*1050*/  LDC.64 R4, c[0x0][0x598] ;  /* 0x00016600ff047b82 */ /* 0x000e240000000a00 */
[----:B0-----:R-:W2:Y:S02]  /*1060*/  LDG.E.64 R4, desc[UR38][R4.64] ;  /* 0x0000002604047981 */ /* 0x001ea4000c1e1b00 */
[----:B--2---:R-:W-:-:S04]  /*1070*/  ISETP.NE.U32.AND P0, PT, R4, RZ, PT ;  /* 0x000000ff0400720c */ /* 0x004fc80003f05070 */
[----:B------:R-:W-:-:S13]  /*1080*/  ISETP.NE.AND.EX P0, PT, R5, RZ, PT, P0 ;  /* 0x000000ff0500720c */ /* 0x000fda0003f05300 */
[----:B------:R-:W-:Y:S05]  /*1090*/  @!P0 BRA `(.L_x_12) ;  /* 0x0000000000088947 */ /* 0x000fea0003800000 */
[----:B------:R0:W5:Y:S01]  /*10a0*/  LD.E R22, desc[UR38][R4.64] ;  /* 0x0000002604167980 */ /* 0x000162000c101900 */
[----:B------:R-:W-:Y:S05]  /*10b0*/  BRA `(.L_x_13) ;  /* 0x0000000000247947 */ /* 0x000fea0003800000 */
.L_x_12:
[----:B------:R-:W-:Y:S02]  /*10c0*/  ULDC.64 UR4, c[0x0][0x588] ;  /* 0x0001620000047ab9 */ /* 0x000fe40000000a00 */
[----:B------:R-:W-:-:S04]  /*10d0*/  ISETP.NE.U32.AND P0, PT, RZ, UR4, PT ;  /* 0x00000004ff007c0c */ /* 0x000fc8000bf05070 */
[----:B------:R-:W-:-:S13]  /*10e0*/  ISETP.NE.AND.EX P0, PT, RZ, UR5, PT, P0 ;  /* 0x00000005ff007c0c */ /* 0x000fda000bf05300 */
[----:B------:R-:W-:Y:S05]  /*10f0*/  @!P0 BRA `(.L_x_14) ;  /* 0x00000000000c8947 */ /* 0x000fea0003800000 */
[----:B------:R-:W0:Y:S02]  /*1100*/  LDC.64 R4, c[0x0][0x588] ;  /* 0x00016200ff047b82 */ /* 0x000e240000000a00 */
[----:B0-----:R1:W5:Y:S01]  /*1110*/  LDG.E R22, desc[UR38][R4.64] ;  /* 0x0000002604167981 */ /* 0x001362000c1e1900 */
[----:B------:R-:W-:Y:S05]  /*1120*/  BRA `(.L_x_13) ;  /* 0x0000000000087947 */ /* 0x000fea0003800000 */
.L_x_14:
[----:B------:R-:W-:Y:S02]  /*1130*/  ULDC UR4, c[0x0][0x580] ;  /* 0x0001600000047ab9 */ /* 0x000fe40000000800 */
[----:B------:R-:W-:-:S07]  /*1140*/  IMAD.U32 R22, RZ, RZ, UR4 ;  /* 0x00000004ff167e24 */ /* 0x000fce000f8e00ff */
.L_x_13:
[----:B------:R-:W-:Y:S02]  /*1150*/  ULDC.64 UR4, c[0x0][0x5a0] ;  /* 0x0001680000047ab9 */ /* 0x000fe40000000a00 */
[----:B------:R-:W-:-:S04]  /*1160*/  ISETP.NE.U32.AND P0, PT, RZ, UR4, PT ;  /* 0x00000004ff007c0c */ /* 0x000fc8000bf05070 */
[----:B------:R-:W-:-:S13]  /*1170*/  ISETP.NE.AND.EX P0, PT, RZ, UR5, PT, P0 ;  /* 0x00000005ff007c0c */ /* 0x000fda000bf05300 */
[----:B------:R-:W-:Y:S05]  /*1180*/  @!P0 BRA `(.L_x_15) ;  /* 0x00000000001c8947 */ /* 0x000fea0003800000 */
[----:B01----:R-:W0:Y:S02]  /*1190*/  LDC.64 R4, c[0x0][0x5a0] ;  /* 0x00016800ff047b82 */ /* 0x003e240000000a00 */
[----:B0-----:R-:W2:Y:S02]  /*11a0*/  LDG.E.64 R4, desc[UR38][R4.64] ;  /* 0x0000002604047981 */ /* 0x001ea4000c1e1b00 */
[----:B--2---:R-:W-:-:S04]  /*11b0*/  ISETP.NE.U32.AND P0, PT, R4, RZ, PT ;  /* 0x000000ff0400720c */ /* 0x004fc80003f05070 */
[----:B------:R-:W-:-:S13]  /*11c0*/  ISETP.NE.AND.EX P0, PT, R5, RZ, PT, P0 ;  /* 0x000000ff0500720c */ /* 0x000fda0003f05300 */
[----:B------:R-:W-:Y:S05]  /*11d0*/  @!P0 BRA `(.L_x_15) ;  /* 0x0000000000088947 */ /* 0x000fea0003800000 */
[----:B------:R0:W5:Y:S01]  /*11e0*/  LD.E R90, desc[UR38][R4.64] ;  /* 0x00000026045a7980 */ /* 0x000162000c101900 */
[----:B------:R-:W-:Y:S05]  /*11f0*/  BRA `(.L_x_16) ;  /* 0x0000000000247947 */ /* 0x000fea0003800000 */
.L_x_15:
[----:B------:R-:W-:Y:S02]  /*1200*/  ULDC.64 UR4, c[0x0][0x590] ;  /* 0x0001640000047ab9 */ /* 0x000fe40000000a00 */
[----:B------:R-:W-:-:S04]  /*1210*/  ISETP.NE.U32.AND P0, PT, RZ, UR4, PT ;  /* 0x00000004ff007c0c */ /* 0x000fc8000bf05070 */
[----:B------:R-:W-:-:S13]  /*1220*/  ISETP.NE.AND.EX P0, PT, RZ, UR5, PT, P0 ;  /* 0x00000005ff007c0c */ /* 0x000fda000bf05300 */
[----:B------:R-:W-:Y:S05]  /*1230*/  @!P0 BRA `(.L_x_17) ;  /* 0x00000000000c8947 */ /* 0x000fea0003800000 */
[----:B------:R-:W2:Y:S02]  /*1240*/  LDC.64 R90, c[0x0][0x590] ;  /* 0x00016400ff5a7b82 */ /* 0x000ea40000000a00 */
[----:B--2---:R2:W5:Y:S01]  /*1250*/  LDG.E R90, desc[UR38][R90.64] ;  /* 0x000000265a5a7981 */ /* 0x004562000c1e1900 */
[----:B------:R-:W-:Y:S05]  /*1260*/  BRA `(.L_x_16) ;  /* 0x0000000000087947 */ /* 0x000fea0003800000 */
.L_x_17:
[----:B------:R-:W-:Y:S02]  /*1270*/  ULDC UR4, c[0x0][0x584] ;  /* 0x0001610000047ab9 */ /* 0x000fe40000000800 */
[----:B------:R-:W-:-:S07]  /*1280*/  IMAD.U32 R90, RZ, RZ, UR4 ;  /* 0x00000004ff5a7e24 */ /* 0x000fce000f8e00ff */
.L_x_16:
[----:B------:R-:W-:-:S13]  /*1290*/  LOP3.LUT P0, RZ, R3, 0xff, RZ, 0xc0, !PT ;  /* 0x000000ff03ff7812 */ /* 0x000fda000780c0ff */
[----:B------:R-:W-:Y:S05]  /*12a0*/  @!P0 EXIT ;  /* 0x000000000000894d */ /* 0x000fea0003800000 */
[----:B------:R-:W3:Y:S01]  /*12b0*/  LDC R95, c[0x0][0x658] ;  /* 0x00019600ff5f7b82 */ /* 0x000ee20000000800 */
[----:B------:R-:W-:Y:S01]  /*12c0*/  LOP3.LUT R6, R6, 0x1, RZ, 0xc0, !PT ;  /* 0x0000000106067812 */ /* 0x000fe200078ec0ff */
[----:B------:R-:W-:Y:S01]  /*12d0*/  ULDC.64 UR6, c[0x0][0x288] ;  /* 0x0000a20000067ab9 */ /* 0x000fe20000000a00 */
[----:B------:R-:W-:Y:S01]  /*12e0*/  SHF.R.U32.HI R3, RZ, 0x2, R97 ;  /* 0x00000002ff037819 */ /* 0x000fe20000011661 */
[----:B------:R-:W-:Y:S01]  /*12f0*/  UIADD3 UR4, UR7, 0x1f, URZ ;  /* 0x0000001f07047890 */ /* 0x000fe2000fffe03f */
[----:B------:R-:W-:Y:S01]  /*1300*/  SHF.R.U32.HI R0, RZ, 0x1, R0 ;  /* 0x00000001ff007819 */ /* 0x000fe20000011600 */
[----:B------:R-:W-:Y:S01]  /*1310*/  IMAD.SHL.U32 R88, R6, 0x40, RZ ;  /* 0x0000004006587824 */ /* 0x000fe200078e00ff */
[----:B------:R-:W-:Y:S01]  /*1320*/  LOP3.LUT R3, R3, 0x7, RZ, 0xc0, !PT ;  /* 0x0000000703037812 */ /* 0x000fe200078ec0ff */
[----:B01----:R-:W0:Y:S01]  /*1330*/  LDC.64 R4, c[0x0][0x5c8] ;  /* 0x00017200ff047b82 */ /* 0x003e220000000a00 */
[----:B------:R-:W-:Y:S01]  /*1340*/  USHF.R.S32.HI UR5, URZ, 0x1f, UR4 ;  /* 0x0000001f3f057899 */ /* 0x000fe20008011404 */
[----:B------:R-:W-:Y:S01]  /*1350*/  LOP3.LUT R0, R0, 0x30, RZ, 0xc0, !PT ;  /* 0x0000003000007812 */ /* 0x000fe200078ec0ff */
[----:B------:R-:W-:Y:S01]  /*1360*/  IMAD.MOV.U32 R8, RZ, RZ, 0x1 ;  /* 0x00000001ff087424 */ /* 0x000fe200078e00ff */
[--C-:B------:R-:W-:Y:S01]  /*1370*/  LOP3.LUT R88, R88, 0x40, R3.reuse, 0xe2, !PT ;  /* 0x0000004058587812 */ /* 0x100fe200078ee203 */
[----:B------:R-:W-:Y:S01]  /*1380*/  ULEA.HI UR5, UR5, UR4, URZ, 0x5 ;  /* 0x0000000405057291 */ /* 0x000fe2000f8f283f */
[-C--:B------:R-:W-:Y:S01]  /*1390*/  IADD3 R3, RZ, -R0.reuse, -R3 ;  /* 0x80000000ff037210 */ /* 0x080fe20007ffe803 */
[----:B------:R-:W-:Y:S01]  /*13a0*/  IMAD.U32 R7, RZ, RZ, UR6 ;  /* 0x00000006ff077e24 */ /* 0x000fe2000f8e00ff */
[----:B------:R-:W-:Y:S01]  /*13b0*/  LOP3.LUT R88, R88, R0, RZ, 0xfc, !PT ;  /* 0x0000000058587212 */ /* 0x000fe200078efcff */
[----:B------:R-:W-:Y:S01]  /*13c0*/  IMAD.MOV.U32 R0, RZ, RZ, -0x1 ;  /* 0xffffffffff007424 */ /* 0x000fe200078e00ff */
[----:B------:R-:W-:Y:S01]  /*13d0*/  USHF.R.S32.HI UR43, URZ, 0x5, UR5 ;  /* 0x000000053f2b7899 */ /* 0x000fe20008011405 */
[C---:B------:R-:W-:Y:S01]  /*13e0*/  LOP3.LUT R96, R97.reuse, 0x3, RZ, 0xc0, !PT ;  /* 0x0000000361607812 */ /* 0x040fe200078ec0ff */
[----:B------:R-:W-:Y:S01]  /*13f0*/  IMAD R3, R6, -0x40, R3 ;  /* 0xffffffc006037824 */ /* 0x000fe200078e0203 */
[C---:B------:R-:W-:Y:S01]  /*1400*/  LOP3.LUT R98, R97.reuse, 0x80, RZ, 0xc0, !PT ;  /* 0x0000008061627812 */ /* 0x040fe200078ec0ff */
[----:B------:R-:W-:Y:S01]  /*1410*/  UISETP.LT.AND UP0, UPT, UR43, 0x1, UPT ;  /* 0x000000012b00788c */ /* 0x000fe2000bf01270 */
[----:B------:R-:W-:Y:S01]  /*1420*/  IMAD.SHL.U32 R97, R97, 0x2, RZ ;  /* 0x0000000261617824 */ /* 0x000fe200078e00ff */
[-C--:B---3--:R-:W-:Y:S01]  /*1430*/  SHF.L.U32 R0, R0, R95.reuse, RZ ;  /* 0x0000005f00007219 */ /* 0x088fe200000006ff */
[----:B------:R-:W-:Y:S01]  /*1440*/  ULDC UR4, c[0x0][0x284] ;  /* 0x0000a10000047ab9 */ /* 0x000fe20000000800 */
[----:B------:R-:W-:Y:S01]  /*1450*/  USEL UR44, UR43, 0x1, UP0 ;  /* 0x000000012b2c7887 */ /* 0x000fe20008000000 */
[----:B------:R-:W-:Y:S01]  /*1460*/  IMAD R96, R96, -0x2, R7 ;  /* 0xfffffffe60607824 */ /* 0x000fe200078e0207 */
[----:B------:R-:W-:Y:S01]  /*1470*/  SHF.L.U32 R95, R8, R95, RZ ;  /* 0x0000005f085f7219 */ /* 0x000fe200000006ff */
[----:B------:R-:W-:Y:S01]  /*1480*/  VIADD R100, R3, UR4 ;  /* 0x0000000403647c36 */ /* 0x000fe20008000000 */
[----:B------:R-:W-:Y:S01]  /*1490*/  LOP3.LUT R115, R18, 0x1, RZ, 0xfc, !PT ;  /* 0x0000000112737812 */ /* 0x000fe200078efcff */
[----:B------:R-:W-:Y:S01]  /*14a0*/  IMAD.MOV.U32 R89, RZ, RZ, RZ ;  /* 0x000000ffff597224 */ /* 0x000fe200078e00ff */
[C-C-:B0-----:R-:W-:Y:S01]  /*14b0*/  SHF.L.U64.HI R93, R4.reuse, 0x7, R5.reuse ;  /* 0x00000007045d7819 */ /* 0x141fe20000010205 */
[C---:B------:R-:W-:Y:S01]  /*14c0*/  IMAD.SHL.U32 R92, R4.reuse, 0x80, RZ ;  /* 0x00000080045c7824 */ /* 0x040fe200078e00ff */
[C---:B------:R-:W-:Y:S01]  /*14d0*/  SHF.L.U64.HI R94, R4.reuse, 0x3, R5 ;  /* 0x00000003045e7819 */ /* 0x040fe20000010205 */
[----:B--2---:R-:W-:Y:S01]  /*14e0*/  IMAD.SHL.U32 R91, R4, 0x8, RZ ;  /* 0x00000008045b7824 */ /* 0x004fe200078e00ff */
[----:B------:R-:W-:Y:S01]  /*14f0*/  SHF.R.U32.HI R98, RZ, 0x7, R98 ;  /* 0x00000007ff627819 */ /* 0x000fe20000011662 */
[----:B------:R-:W-:Y:S01]  /*1500*/  UIADD3 UR44, UR43, -UR44, URZ ;  /* 0x8000002c2b2c7290 */ /* 0x000fe2000fffe03f */
[----:B------:R-:W-:Y:S01]  /*1510*/  LOP3.LUT R99, RZ, R0, RZ, 0x33, !PT ;  /* 0x00000000ff637212 */ /* 0x000fe200078e33ff */
[----:B------:R-:W-:Y:S01]  /*1520*/  UMOV UR40, URZ ;  /* 0x0000003f00287c82 */ /* 0x000fe20008000000 */
[----:B------:R-:W-:-:S09]  /*1530*/  UMOV UR41, URZ ;  /* 0x0000003f00297c82 */ /* 0x000fd20008000000 */
.L_x_161:
[----:B0-----:R-:W0:Y:S01]  /*1540*/  SHFL.IDX PT, R0, R98, RZ, 0x1f ;  /* 0x00001fff62007589 */ /* 0x001e2200000e0000 */
[----:B-1----:R-:W1:Y:S01]  /*1550*/  S2UR UR7, SR_CgaCtaId ;  /* 0x00000000000779c3 */ /* 0x002e620000008800 */
[----:B------:R-:W-:Y:S01]  /*1560*/  UMOV UR6, 0x400 ;  /* 0x0000040000067882 */ /* 0x000fe20000000000 */
[----:B0-----:R-:W-:Y:S01]  /*1570*/  R2UR UR4, R0 ;  /* 0x00000000000472ca */ /* 0x001fe200000e0000 */
[----:B-1----:R-:W-:-:S12]  /*1580*/  ULEA UR6, UR7, UR6, 0x18 ;  /* 0x0000000607067291 */ /* 0x002fd8000f8ec03f */
[----:B------:R-:W-:-:S04]  /*1590*/  ULEA.HI UR5, UR4, UR4, URZ, 0x1 ;  /* 0x0000000404057291 */ /* 0x000fc8000f8f083f */
[----:B------:R-:W-:-:S04]  /*15a0*/  ULOP3.LUT UR5, UR5, 0xffffe, URZ, 0xc0, !UPT ;  /* 0x000ffffe05057892 */ /* 0x000fc8000f8ec03f */
[----:B------:R-:W-:-:S03]  /*15b0*/  UIADD3 UR5, UR4, -UR5, URZ ;  /* 0x8000000504057290 */ /* 0x000fc6000fffe03f */
[----:B------:R-:W-:Y:S01]  /*15c0*/  ULDC UR4, c[0x0][0x28c] ;  /* 0x0000a30000047ab9 */ /* 0x000fe20000000800 */
[----:B------:R-:W-:Y:S01]  /*15d0*/  ULEA UR5, UR5, UR6, 0xc ;  /* 0x0000000605057291 */ /* 0x000fe2000f8e603f */
[----:B------:R-:W-:-:S03]  /*15e0*/  ISETP.LT.AND P0, PT, RZ, UR4, PT ;  /* 0x00000004ff007c0c */ /* 0x000fc6000bf01270 */
[----:B------:R-:W-:-:S04]  /*15f0*/  UIADD3 UR5, UR5, 0x180, URZ ;  /* 0x0000018005057890 */ /* 0x000fc8000fffe03f */
[----:B------:R-:W-:-:S04]  /*1600*/  USHF.R.U32.HI UR5, URZ, 0x4, UR5 ;  /* 0x000000043f057899 */ /* 0x000fc80008011605 */
[----:B------:R-:W-:-:S04]  /*1610*/  ULOP3.LUT UR5, UR5, 0x3fff, URZ, 0xc0, !UPT ;  /* 0x00003fff05057892 */ /* 0x000fc8000f8ec03f */
[----:B------:R-:W-:Y:S01]  /*1620*/  ULOP3.LUT UR45, UR5, 0x10000, URZ, 0xfc, !UPT ;  /* 0x00010000052d7892 */ /* 0x000fe2000f8efc3f */
[----:B--2345:R-:W-:Y:S11]  /*1630*/  @P0 BRA `(.L_x_18) ;  /* 0x0000000000400947 */ /* 0x03cff60003800000 */
[----:B------:R-:W-:Y:S01]  /*1640*/  MOV R0, 0x0 ;  /* 0x0000000000007802 */ /* 0x000fe20000000f00 */
[----:B------:R-:W-:Y:S01]  /*1650*/  ULDC.64 UR4, c[0x4][0x68] ;  /* 0x01001a0000047ab9 */ /* 0x000fe20000000a00 */
[----:B------:R-:W-:Y:S01]  /*1660*/  ULDC.64 UR6, c[0x4][0x8] ;  /* 0x0100020000067ab9 */ /* 0x000fe20000000a00 */
[----:B------:R-:W-:Y:S01]  /*1670*/  IMAD.U32 R4, RZ, RZ, UR4 ;  /* 0x00000004ff047e24 */ /* 0x000fe2000f8e00ff */
[----:B------:R0:W1:Y:S01]  /*1680*/  LDC.64 R14, c[0x4][R0] ;  /* 0x01000000000e7b82 */ /* 0x0000620000000a00 */
[----:B------:R-:W-:Y:S01]  /*1690*/  IMAD.U32 R5, RZ, RZ, UR5 ;  /* 0x00000005ff057e24 */ /* 0x000fe2000f8e00ff */
[----:B------:R-:W-:Y:S01]  /*16a0*/  ULDC.64 UR4, c[0x4][0x70] ;  /* 0x01001c0000047ab9 */ /* 0x000fe20000000a00 */
[----:B------:R-:W-:Y:S02]  /*16b0*/  IMAD.U32 R10, RZ, RZ, UR6 ;  /* 0x00000006ff0a7e24 */ /* 0x000fe4000f8e00ff */
[----:B------:R-:W-:Y:S02]  /*16c0*/  IMAD.U32 R6, RZ, RZ, UR4 ;  /* 0x00000004ff067e24 */ /* 0x000fe4000f8e00ff */
[----:B------:R-:W-:-:S02]  /*16d0*/  IMAD.U32 R7, RZ, RZ, UR5 ;  /* 0x00000005ff077e24 */ /* 0x000fc4000f8e00ff */
[----:B------:R-:W-:Y:S02]  /*16e0*/  IMAD.U32 R11, RZ, RZ, UR7 ;  /* 0x00000007ff0b7e24 */ /* 0x000fe4000f8e00ff */
[----:B------:R-:W-:Y:S02]  /*16f0*/  IMAD.MOV.U32 R8, RZ, RZ, 0x1e1 ;  /* 0x000001e1ff087424 */ /* 0x000fe400078e00ff */
[----:B------:R-:W-:Y:S02]  /*1700*/  IMAD.MOV.U32 R12, RZ, RZ, 0x1 ;  /* 0x00000001ff0c7424 */ /* 0x000fe400078e00ff */
[----:B0-----:R-:W-:-:S07]  /*1710*/  IMAD.MOV.U32 R13, RZ, RZ, RZ ;  /* 0x000000ffff0d7224 */ /* 0x001fce00078e00ff */
[----:B------:R-:W-:-:S07]  /*1720*/  LEPC R20, `(.L_x_18) ;  /* 0x000000001014794e */ /* 0x000fce0000000000 */
[----:B-1---5:R-:W-:Y:S05]  /*1730*/  CALL.ABS.NOINC R14 ;  /* 0x000000000e007343 */ /* 0x022fea0003c00000 */
.L_x_18:
[----:B------:R-:W-:-:S13]  /*1740*/  ISETP.NE.AND P0, PT, R115, 0x3, PT ;  /* 0x000000037300780c */ /* 0x000fda0003f05270 */
[----:B------:R-:W-:Y:S05]  /*1750*/  @!P0 BRA `(.L_x_19) ;  /* 0x0000000000048947 */ /* 0x000fea0003800000 */
[----:B------:R-:W-:Y:S01]  /*1760*/  BPT.TRAP 0x1 ;  /* 0x000000040000795c */ /* 0x000fe20000300000 */
.L_x_19:
[----:B------:R-:W0:Y:S01]  /*1770*/  S2UR UR5, SR_CgaCtaId ;  /* 0x00000000000579c3 */ /* 0x000e220000008800 */
[----:B------:R-:W-:Y:S01]  /*1780*/  UMOV UR4, 0x400 ;  /* 0x0000040000047882 */ /* 0x000fe20000000000 */
[----:B------:R-:W-:Y:S02]  /*1790*/  IMAD.U32 R0, RZ, RZ, UR40 ;  /* 0x00000028ff007e24 */ /* 0x000fe4000f8e00ff */
[----:B------:R-:W-:-:S03]  /*17a0*/  IMAD.U32 R3, RZ, RZ, UR41 ;  /* 0x00000029ff037e24 */ /* 0x000fc6000f8e00ff */
[----:B------:R-:W-:Y:S01]  /*17b0*/  SHF.L.U32 R0, R0, 0x1f, RZ ;  /* 0x0000001f00007819 */ /* 0x000fe200000006ff */
[----:B0-----:R-:W-:-:S06]  /*17c0*/  ULEA UR4, UR5, UR4, 0x18 ;  /* 0x0000000405047291 */ /* 0x001fcc000f8ec03f */
[----:B------:R-:W-:-:S04]  /*17d0*/  IMAD.U32 R6, RZ, RZ, UR4 ;  /* 0x00000004ff067e24 */ /* 0x000fc8000f8e00ff */
[----:B------:R-:W-:-:S04]  /*17e0*/  IMAD R3, R3, 0x8, R6 ;  /* 0x0000000803037824 */ /* 0x000fc800078e0206 */
[----:B------:R0:W1:Y:S01]  /*17f0*/  SYNCS.PHASECHK.TRANS64.TRYWAIT P1, [R3+URZ], R0 ;  /* 0x00000000030075a7 */ /* 0x000062000802017f */
[----:B------:R-:W-:Y:S05]  /*1800*/  @!P0 BRA `(.L_x_20) ;  /* 0x0000000000048947 */ /* 0x000fea0003800000 */
[----:B------:R-:W-:Y:S01]  /*1810*/  BPT.TRAP 0x1 ;  /* 0x000000040000795c */ /* 0x000fe20000300000 */
.L_x_20:
[----:B------:R-:W-:-:S05]  /*1820*/  IMAD.U32 R4, RZ, RZ, UR44 ;  /* 0x0000002cff047e24 */ /* 0x000fca000f8e00ff */
[----:B------:R-:W-:Y:S01]  /*1830*/  ISETP.GE.AND P2, PT, R4, 0x1, PT ;  /* 0x000000010400780c */ /* 0x000fe20003f46270 */
[----:B-1----:R-:W-:-:S12]  /*1840*/  @P1 BRA `(.L_x_21) ;  /* 0x0000000000081947 */ /* 0x002fd80003800000 */
[----:B------:R-:W1:Y:S02]  /*1850*/  SYNCS.PHASECHK.TRANS64.TRYWAIT P1, [R3+URZ], R0 ;  /* 0x00000000030075a7 */ /* 0x000e64000802017f */
[----:B-1----:R-:W-:Y:S05]  /*1860*/  @!P1 BRA `(.L_x_22) ;  /* 0x0000007000b09947 */ /* 0x002fea0003800000 */
.L_x_21:
[----:B------:R-:W-:Y:S05]  /*1870*/  WARPSYNC.ALL ;  /* 0x0000000000007948 */ /* 0x000fea0003800000 */
[----:B------:R-:W-:Y:S01]  /*1880*/  R2UR UR4, R6 ;  /* 0x00000000060472ca */ /* 0x000fe200000e0000 */
[----:B------:R-:W-:Y:S01]  /*1890*/  ULEA UR6, UR41, UR45, 0xa ;  /* 0x0000002d29067291 */ /* 0x000fe2000f8e503f */
[----:B------:R-:W-:Y:S01]  /*18a0*/  WARPGROUP.ARRIVE ;  /* 0x00000000000079c5 */ /* 0x000fe20000000000 */
[----:B------:R-:W-:Y:S01]  /*18b0*/  UMOV UR9, 0x80000020 ;  /* 0x8000002000097882 */ /* 0x000fe20000000000 */
[----:B------:R-:W-:Y:S01]  /*18c0*/  UMOV UR11, 0x80000020 ;  /* 0x80000020000b7882 */ /* 0x000fe20000000000 */
[----:B------:R-:W-:-:S03]  /*18d0*/  UIADD3 UR7, UR6, 0x200, URZ ;  /* 0x0000020006077890 */ /* 0x000fc6000fffe03f */
[----:B------:R-:W-:-:S05]  /*18e0*/  UMOV UR8, UR6 ;  /* 0x0000000600087c82 */ /* 0x000fca0008000000 */
[----:B------:R-:W-:-:S04]  /*18f0*/  UIADD3 UR4, UR4, 0x2c180, URZ ;  /* 0x0002c18004047890 */ /* 0x000fc8000fffe03f */
[----:B------:R-:W-:-:S04]  /*1900*/  USHF.R.U32.HI UR4, URZ, 0x4, UR4 ;  /* 0x000000043f047899 */ /* 0x000fc80008011604 */
[----:B------:R-:W-:-:S04]  /*1910*/  ULOP3.LUT UR4, UR4, 0x3fff, URZ, 0xc0, !UPT ;  /* 0x00003fff04047892 */ /* 0x000fc8000f8ec03f */
[----:B------:R-:W-:-:S04]  /*1920*/  ULOP3.LUT UR4, UR4, 0x10000, URZ, 0xfc, !UPT ;  /* 0x0001000004047892 */ /* 0x000fc8000f8efc3f */
[----:B------:R-:W-:-:S07]  /*1930*/  ULEA UR5, UR41, UR4, 0x8 ;  /* 0x0000000429057291 */ /* 0x000fce000f8e403f */
[----:B------:R-:W-:Y:S02]  /*1940*/  UMOV UR10, UR5 ;  /* 0x00000005000a7c82 */ /* 0x000fe40008000000 */
[----:B------:R-:W-:Y:S01]  /*1950*/  HGMMA.64x64x16.F32.BF16 R56, gdesc[UR8], RZ, !UPT, gsb0 ;  /* 0x00e00000083879f0 */ /* 0x000fe2000c0018ff */
[----:B------:R-:W-:Y:S01]  /*1960*/  UMOV UR8, UR7 ;  /* 0x0000000700087c82 */ /* 0x000fe20008000000 */
[----:B------:R-:W-:Y:S01]  /*1970*/  UMOV UR9, 0x80000020 ;  /* 0x8000002000097882 */ /* 0x000fe20000000000 */
[----:B------:R-:W-:Y:S02]  /*1980*/  WARPGROUP.DEPBAR.LE gsb0, 0x0 ;  /* 0x00008000000079c5 */ /* 0x000fe40000010000 */
[----:B------:R-:W-:-:S06]  /*1990*/  WARPGROUP.ARRIVE ;  /* 0x00000000000079c5 */ /* 0x000fcc0000000000 */
[----:B------:R-:W-:Y:S01]  /*19a0*/  HGMMA.64x64x16.F32.BF16 R24, gdesc[UR8], RZ, !UPT, gsb0 ;  /* 0x00e00000081879f0 */ /* 0x000fe2000c0018ff */
[----:B------:R-:W-:Y:S02]  /*19b0*/  UIADD3 UR8, UR6, 0x2, URZ ;  /* 0x0000000206087890 */ /* 0x000fe4000fffe03f */
[----:B------:R-:W-:Y:S01]  /*19c0*/  UIADD3 UR10, UR5, 0x2, URZ ;  /* 0x00000002050a7890 */ /* 0x000fe2000fffe03f */
[----:B------:R-:W-:Y:S01]  /*19d0*/  UMOV UR9, 0x80000020 ;  /* 0x8000002000097882 */ /* 0x000fe20000000000 */
[----:B------:R-:W-:Y:S01]  /*19e0*/  UMOV UR11, 0x80000020 ;  /* 0x80000020000b7882 */ /* 0x000fe20000000000 */
[----:B------:R-:W-:Y:S01]  /*19f0*/  UIADD3 UR6, UR6, 0x202, URZ ;  /* 0x0000020206067890 */ /* 0x000fe2000fffe03f */
[----:B------:R-:W-:Y:S02]  /*1a00*/  WARPGROUP.DEPBAR.LE gsb0, 0x0 ;  /* 0x00008000000079c5 */ /* 0x000fe40000010000 */
[----:B------:R-:W-:-:S06]  /*1a10*/  WARPGROUP.ARRIVE ;  /* 0x00000000000079c5 */ /* 0x000fcc0000000000 */
[----:B------:R-:W-:Y:S01]  /*1a20*/  HGMMA.64x64x16.F32.BF16 R56, gdesc[UR8], R56, gsb0 ;  /* 0x00e00000083879f0 */ /* 0x000fe20008001838 */
[----:B------:R-:W-:Y:S01]  /*1a30*/  UMOV UR8, UR6 ;  /* 0x0000000600087c82 */ /* 0x000fe20008000000 */
[----:B------:R-:W-:Y:S01]  /*1a40*/  UMOV UR9, 0x80000020 ;  /* 0x8000002000097882 */ /* 0x000fe20000000000 */
[----:B------:R-:W-:Y:S02]  /*1a50*/  WARPGROUP.DEPBAR.LE gsb0, 0x0 ;  /* 0x00008000000079c5 */ /* 0x000fe40000010000 */
[----:B------:R-:W-:-:S06]  /*1a60*/  WARPGROUP.ARRIVE ;  /* 0x00000000000079c5 */ /* 0x000fcc0000000000 */
[----:B------:R-:W-:Y:S03]  /*1a70*/  HGMMA.64x64x16.F32.BF16 R24, gdesc[UR8], R24, gsb0 ;  /* 0x00e00000081879f0 */ /* 0x000fe60008001818 */
[----:B------:R-:W-:Y:S02]  /*1a80*/  WARPGROUP.DEPBAR.LE gsb0, 0x0 ;  /* 0x00008000000079c5 */ /* 0x000fe40000010000 */
[----:B------:R-:W-:Y:S05]  /*1a90*/  @!P2 BRA `(.L_x_23) ;  /* 0x000000040020a947 */ /* 0x000fea0003800000 */
[----:B------:R-:W-:Y:S01]  /*1aa0*/  UIADD3 UR5, UR41, 0x1, URZ ;  /* 0x0000000129057890 */ /* 0x000fe2000fffe03f */
[----:B01----:R-:W-:Y:S02]  /*1ab0*/  IMAD.U32 R0, RZ, RZ, UR44 ;  /* 0x0000002cff007e24 */ /* 0x003fe4000f8e00ff */
[----:B------:R-:W-:Y:S01]  /*1ac0*/  IMAD.U32 R3, RZ, RZ, UR41 ;  /* 0x00000029ff037e24 */ /* 0x000fe2000f8e00ff */
[----:B------:R-:W-:-:S04]  /*1ad0*/  UISETP.NE.AND UP0, UPT, UR5, 0xb, UPT ;  /* 0x0000000b0500788c */ /* 0x000fc8000bf05270 */
[----:B------:R-:W-:Y:S02]  /*1ae0*/  USEL UR6, URZ, 0x1, UP0 ;  /* 0x000000013f067887 */ /* 0x000fe40008000000 */
[----:B------:R-:W-:Y:S02]  /*1af0*/  USEL UR5, UR5, URZ, UP0 ;  /* 0x0000003f05057287 */ /* 0x000fe40008000000 */
[----:B------:R-:W-:-:S06]  /*1b00*/  ULOP3.LUT UR6, UR40, UR6, URZ, 0x3c, !UPT ;  /* 0x0000000628067292 */ /* 0x000fcc000f8e3c3f */
[----:B------:R-:W-:-:S07]  /*1b10*/  IMAD.U32 R7, RZ, RZ, UR6 ;  /* 0x00000006ff077e24 */ /* 0x000fce000f8e00ff */
.L_x_30:
[----:B------:R-:W-:Y:S05]  /*1b20*/  @!P0 BRA `(.L_x_24) ;  /* 0x0000000000048947 */ /* 0x000fea0003800000 */
[----:B------:R-:W-:Y:S01]  /*1b30*/  BPT.TRAP 0x1 ;  /* 0x000000040000795c */ /* 0x000fe20000300000 */
.L_x_24:
[----:B------:R-:W0:Y:S01]  /*1b40*/  S2UR UR7, SR_CgaCtaId ;  /* 0x00000000000779c3 */ /* 0x000e220000008800 */
[----:B------:R-:W-:Y:S01]  /*1b50*/  UMOV UR6, 0x400 ;  /* 0x0000040000067882 */ /* 0x000fe20000000000 */
[----:B------:R-:W-:Y:S01]  /*1b60*/  IMAD.U32 R5, RZ, RZ, UR5 ;  /* 0x00000005ff057e24 */ /* 0x000fe2000f8e00ff */
[----:B------:R-:W-:Y:S01]  /*1b70*/  SHF.L.U32 R4, R7, 0x1f, RZ ;  /* 0x0000001f07047819 */ /* 0x000fe200000006ff */
[----:B0-----:R-:W-:-:S06]  /*1b80*/  ULEA UR6, UR7, UR6, 0x18 ;  /* 0x0000000607067291 */ /* 0x001fcc000f8ec03f */
[----:B------:R-:W-:-:S04]  /*1b90*/  IMAD.U32 R6, RZ, RZ, UR6 ;  /* 0x00000006ff067e24 */ /* 0x000fc8000f8e00ff */
[----:B------:R-:W-:-:S04]  /*1ba0*/  IMAD R5, R5, 0x8, R6 ;  /* 0x0000000805057824 */ /* 0x000fc800078e0206 */
[----:B------:R0:W1:Y:S01]  /*1bb0*/  SYNCS.PHASECHK.TRANS64.TRYWAIT P1, [R5+URZ], R4 ;  /* 0x00000004050075a7 */ /* 0x000062000802017f */
[----:B------:R-:W-:Y:S05]  /*1bc0*/  @!P0 BRA `(.L_x_25) ;  /* 0x0000000000048947 */ /* 0x000fea0003800000 */
[----:B------:R-:W-:Y:S01]  /*1bd0*/  BPT.TRAP 0x1 ;  /* 0x000000040000795c */ /* 0x000fe20000300000 */
.L_x_25:
[----:B-1----:R-:W-:Y:S05]  /*1be0*/  @P1 BRA `(.L_x_26) ;  /* 0x0000000000081947 */ /* 0x002fea0003800000 */
[----:B------:R-:W1:Y:S02]  /*1bf0*/  SYNCS.PHASECHK.TRANS64.TRYWAIT P1, [R5+URZ], R4 ;  /* 0x00000004050075a7 */ /* 0x000e64000802017f */
[----:B-1----:R-:W-:Y:S05]  /*1c00*/  @!P1 BRA `(.L_x_27) ;  /* 0x0000006c00dc9947 */ /* 0x002fea0003800000 */
.L_x_26:
[----:B------:R-:W-:Y:S01]  /*1c10*/  ULEA UR6, UR5, UR4, 0x8 ;  /* 0x0000000405067291 */ /* 0x000fe2000f8e403f */
[----:B------:R-:W-:Y:S01]  /*1c20*/  WARPGROUP.ARRIVE ;  /* 0x00000000000079c5 */ /* 0x000fe20000000000 */
[----:B------:R-:W-:Y:S01]  /*1c30*/  ULEA UR7, UR5, UR45, 0xa ;  /* 0x0000002d05077291 */ /* 0x000fe2000f8e503f */
[----:B------:R-:W-:Y:S01]  /*1c40*/  UMOV UR11, 0x80000020 ;  /* 0x80000020000b7882 */ /* 0x000fe20000000000 */
[----:B------:R-:W-:Y:S02]  /*1c50*/  UMOV UR9, 0x80000020 ;  /* 0x8000002000097882 */ /* 0x000fe40000000000 */
[----:B------:R-:W-:Y:S01]  /*1c60*/  UIADD3 UR12, UR7, 0x200, URZ ;  /* 0x00000200070c7890 */ /* 0x000fe2000fffe03f */
[----:B------:R-:W-:Y:S02]  /*1c70*/  UMOV UR10, UR6 ;  /* 0x00000006000a7c82 */ /* 0x000fe40008000000 */
[----:B------:R-:W-:Y:S02]  /*1c80*/  UMOV UR8, UR7 ;  /* 0x0000000700087c82 */ /* 0x000fe40008000000 */
[----:B------:R-:W-:Y:S01]  /*1c90*/  HGMMA.64x64x16.F32.BF16 R56, gdesc[UR8], R56, gsb0 ;  /* 0x00e00000083879f0 */ /* 0x000fe20008001838 */
[----:B------:R-:W-:Y:S01]  /*1ca0*/  UMOV UR9, 0x80000020 ;  /* 0x8000002000097882 */ /* 0x000fe20000000000 */
[----:B------:R-:W-:Y:S01]  /*1cb0*/  UMOV UR8, UR12 ;  /* 0x0000000c00087c82 */ /* 0x000fe20008000000 */
[----:B------:R-:W-:-:S02]  /*1cc0*/  WARPGROUP.DEPBAR.LE gsb0, 0x0 ;  /* 0x00008000000079c5 */ /* 0x000fc40000010000 */
[----:B------:R-:W-:-:S06]  /*1cd0*/  WARPGROUP.ARRIVE ;  /* 0x00000000000079c5 */ /* 0x000fcc0000000000 */
[----:B------:R-:W-:Y:S01]  /*1ce0*/  HGMMA.64x64x16.F32.BF16 R24, gdesc[UR8], R24, gsb0 ;  /* 0x00e00000081879f0 */ /* 0x000fe20008001818 */
        /* <DEDUP_REMOVED lines=15> */
[----:B------:R-:W-:Y:S01]  /*1de0*/  BPT.TRAP 0x1 ;  /* 0x000000040000795c */ /* 0x000fe20000300000 */
.L_x_28:
[----:B------:R-:W-:-:S13]  /*1df0*/  ISETP.NE.AND P1, PT, R114, RZ, PT ;  /* 0x000000ff7200720c */ /* 0x000fda0003f25270 */
[----:B01----:R-:W-:-:S04]  /*1e00*/  @P1 IMAD R4, R3, 0x8, R6 ;  /* 0x0000000803041824 */ /* 0x003fc800078e0206 */
[----:B------:R-:W-:-:S05]  /*1e10*/  @P1 VIADD R4, R4, 0x58 ;  /* 0x0000005804041836 */ /* 0x000fca0000000000 */
[----:B------:R-:W-:-:S04]  /*1e20*/  @P1 PRMT R4, R19, 0x654, R4 ;  /* 0x0000065413041816 */ /* 0x000fc80000000004 */
[----:B------:R0:W-:Y:S01]  /*1e30*/  @P1 SYNCS.ARRIVE.TRANS64.RED.A1T0 RZ, [R4+URZ], RZ ;  /* 0x000000ff04ff19a7 */ /* 0x0001e2000810043f */
[----:B------:R-:W-:-:S13]  /*1e40*/  ISETP.GT.U32.AND P1, PT, R18, 0x1, PT ;  /* 0x000000011200780c */ /* 0x000fda0003f24070 */
[----:B0-----:R-:W-:Y:S05]  /*1e50*/  @P1 BRA `(.L_x_29) ;  /* 0x0000000000041947 */ /* 0x001fea0003800000 */
[----:B------:R-:W-:Y:S01]  /*1e60*/  BPT.TRAP 0x1 ;  /* 0x000000040000795c */ /* 0x000fe20000300000 */
.L_x_29:
[----:B------:R-:W-:Y:S01]  /*1e70*/  UIADD3 UR5, UR5, 0x1, URZ ;  /* 0x0000000105057890 */ /* 0x000fe2000fffe03f */
[C---:B------:R-:W-:Y:S01]  /*1e80*/  ISETP.GT.AND P2, PT, R0.reuse, 0x1, PT ;  /* 0x000000010000780c */ /* 0x040fe20003f44270 */
[----:B------:R-:W-:Y:S02]  /*1e90*/  VIADD R3, R3, 0x1 ;  /* 0x0000000103037836 */ /* 0x000fe40000000000 */
[----:B------:R-:W-:Y:S01]  /*1ea0*/  UISETP.NE.AND UP0, UPT, UR5, 0xb, UPT ;  /* 0x0000000b0500788c */ /* 0x000fe2000bf05270 */
[----:B------:R-:W-:Y:S02]  /*1eb0*/  VIADD R0, R0, 0xffffffff ;  /* 0xffffffff00007836 */ /* 0x000fe40000000000 */
[C---:B------:R-:W-:Y:S01]  /*1ec0*/  ISETP.NE.AND P1, PT, R3.reuse, 0xb, PT ;  /* 0x0000000b0300780c */ /* 0x040fe20003f25270 */
[----:B------:R-:W-:Y:S02]  /*1ed0*/  USEL UR6, URZ, 0x1, UP0 ;  /* 0x000000013f067887 */ /* 0x000fe40008000000 */
[----:B------:R-:W-:Y:S01]  /*1ee0*/  USEL UR5, UR5, URZ, UP0 ;  /* 0x0000003f05057287 */ /* 0x000fe20008000000 */
[----:B------:R-:W-:-:S03]  /*1ef0*/  SEL R3, R3, RZ, P1 ;  /* 0x000000ff03037207 */ /* 0x000fc60000800000 */
[----:B------:R-:W-:Y:S01]  /*1f00*/  LOP3.LUT R7, R7, UR6, RZ, 0x3c, !PT ;  /* 0x0000000607077c12 */ /* 0x000fe2000f8e3cff */
[----:B------:R-:W-:Y:S07]  /*1f10*/  @P2 BRA `(.L_x_30) ;  /* 0xfffffffc00002947 */ /* 0x000fee000383ffff */
.L_x_23:
[----:B01----:R-:W0:Y:S02]  /*1f20*/  LDC R0, c[0x0][0x28c] ;  /* 0x0000a300ff007b82 */ /* 0x003e240000000800 */
[----:B0-----:R-:W-:-:S13]  /*1f30*/  ISETP.GE.AND P1, PT, R0, 0x1, PT ;  /* 0x000000010000780c */ /* 0x001fda0003f26270 */
[----:B------:R-:W-:Y:S05]  /*1f40*/  @!P1 BRA `(.L_x_31) ;  /* 0x0000000000449947 */ /* 0x000fea0003800000 */
[----:B------:R-:W-:Y:S05]  /*1f50*/  @!P0 BRA `(.L_x_32) ;  /* 0x0000000000048947 */ /* 0x000fea0003800000 */
[----:B------:R-:W-:Y:S01]  /*1f60*/  BPT.TRAP 0x1 ;  /* 0x000000040000795c */ /* 0x000fe20000300000 */
.L_x_32:
[----:B------:R-:W-:-:S13]  /*1f70*/  ISETP.NE.AND P0, PT, R114, RZ, PT ;  /* 0x000000ff7200720c */ /* 0x000fda0003f05270 */
[----:B------:R-:W-:-:S05]  /*1f80*/  VOTEU.ANY UP0, P0 ;  /* 0x00000000003f7886 */ /* 0x000fca0000000100 */
[----:B------:R-:W-:-:S06]  /*1f90*/  @UP0 UIADD3 UR4, UR44, UR41, URZ ;  /* 0x000000292c040290 */ /* 0x000fcc000fffe03f */
[----:B------:R-:W-:Y:S02]  /*1fa0*/  IMAD.U32 R4, RZ, RZ, UR4 ;  /* 0x00000004ff047e24 */ /* 0x000fe4000f8e00ff */
[----:B------:R-:W-:Y:S02]  /*1fb0*/  IMAD.U32 R3, RZ, RZ, UR4 ;  /* 0x00000004ff037e24 */ /* 0x000fe4000f8e00ff */
[----:B------:R-:W-:-:S05]  /*1fc0*/  @P0 IMAD.WIDE.U32 R4, R4, -0x45d1745d, RZ ;  /* 0xba2e8ba304040825 */ /* 0x000fca00078e00ff */
[----:B------:R-:W-:-:S05]  /*1fd0*/  @P0 SHF.R.U32.HI R0, RZ, 0x3, R5 ;  /* 0x00000003ff000819 */ /* 0x000fca0000011605 */
[----:B------:R-:W-:-:S04]  /*1fe0*/  @P0 IMAD R0, R0, -0xb, R3 ;  /* 0xfffffff500000824 */ /* 0x000fc800078e0203 */
[----:B------:R-:W-:-:S04]  /*1ff0*/  @P0 IMAD R0, R0, 0x8, R6 ;  /* 0x0000000800000824 */ /* 0x000fc800078e0206 */
[----:B------:R-:W-:-:S05]  /*2000*/  @P0 VIADD R0, R0, 0x58 ;  /* 0x0000005800000836 */ /* 0x000fca0000000000 */
[----:B------:R-:W-:-:S04]  /*2010*/  @P0 PRMT R0, R19, 0x654, R0 ;  /* 0x0000065413000816 */ /* 0x000fc80000000000 */
[----:B------:R0:W-:Y:S01]  /*2020*/  @P0 SYNCS.ARRIVE.TRANS64.RED.A1T0 RZ, [R0+URZ], RZ ;  /* 0x000000ff00ff09a7 */ /* 0x0001e2000810043f */
[----:B------:R-:W-:-:S13]  /*2030*/  ISETP.GT.U32.AND P0, PT, R18, 0x1, PT ;  /* 0x000000011200780c */ /* 0x000fda0003f04070 */
[----:B0-----:R-:W-:Y:S05]  /*2040*/  @P0 BRA `(.L_x_31) ;  /* 0x0000000000040947 */ /* 0x001fea0003800000 */
[----:B------:R-:W-:Y:S01]  /*2050*/  BPT.TRAP 0x1 ;  /* 0x000000040000795c */ /* 0x000fe20000300000 */
.L_x_31:
[----:B------:R-:W-:Y:S01]  /*2060*/  IMAD.SHL.U32 R101, R101, 0x40, RZ ;  /* 0x0000004065657824 */ /* 0x000fe200078e00ff */
[----:B------:R-:W-:Y:S01]  /*2070*/  UIADD3 UR41, UR43, UR41, URZ ;  /* 0x000000292b297290 */ /* 0x000fe2000fffe03f */
[----:B------:R-:W-:Y:S01]  /*2080*/  SHF.R.S32.HI R21, RZ, 0x1f, R23 ;  /* 0x0000001fff157819 */ /* 0x000fe20000011417 */
[----:B------:R-:W-:Y:S01]  /*2090*/  ULDC UR7, c[0x0][0x288] ;  /* 0x0000a20000077ab9 */ /* 0x000fe20000000800 */
[----:B------:R-:W-:Y:S01]  /*20a0*/  IMAD.SHL.U32 R3, R109, 0x100, RZ ;  /* 0x000001006d037824 */ /* 0x000fe200078e00ff */
[C---:B------:R-:W-:Y:S01]  /*20b0*/  LOP3.LUT R10, R101.reuse, 0x6, R97, 0xf8, !PT ;  /* 0x00000006650a7812 */ /* 0x040fe200078ef861 */
[----:B------:R-:W-:Y:S01]  /*20c0*/  UISETP.GT.U32.AND UP0, UPT, UR41, 0xa, UPT ;  /* 0x0000000a2900788c */ /* 0x000fe2000bf04070 */
[----:B------:R-:W-:Y:S01]  /*20d0*/  ISETP.GE.AND P0, PT, R101, UR7, PT ;  /* 0x0000000765007c0c */ /* 0x000fe2000bf06270 */
[----:B------:R-:W-:Y:S01]  /*20e0*/  ULDC.64 UR4, c[0x0][0x5d0] ;  /* 0x0001740000047ab9 */ /* 0x000fe20000000a00 */
[----:B------:R-:W-:Y:S01]  /*20f0*/  SHF.R.S32.HI R11, RZ, 0x1f, R10 ;  /* 0x0000001fff0b7819 */ /* 0x000fe2000001140a */
[----:B------:R-:W-:Y:S01]  /*2100*/  ULDC UR10, c[0x0][0x284] ;  /* 0x0000a100000a7ab9 */ /* 0x000fe20000000800 */
[----:B------:R-:W-:Y:S01]  /*2110*/  IMAD R0, R21, UR4, RZ ;  /* 0x0000000415007c24 */ /* 0x000fe2000f8e02ff */
[----:B------:R-:W-:Y:S01]  /*2120*/  UISETP.LT.U32.AND UP0, UPT, UR43, 0xb, UP0 ;  /* 0x0000000b2b00788c */ /* 0x000fe20008701070 */
[----:B------:R-:W-:Y:S01]  /*2130*/  ISETP.GE.OR P0, PT, R3, UR10, P0 ;  /* 0x0000000a03007c0c */ /* 0x000fe20008706670 */
[----:B------:R-:W-:Y:S01]  /*2140*/  UISETP.GE.U32.AND UP1, UPT, UR43, 0xb, UPT ;  /* 0x0000000b2b00788c */ /* 0x000fe2000bf26070 */
[C---:B------:R-:W-:Y:S01]  /*2150*/  IMAD R7, R23.reuse, UR5, R0 ;  /* 0x0000000517077c24 */ /* 0x040fe2000f8e0200 */
[----:B------:R-:W-:Y:S01]  /*2160*/  USEL UR6, URZ, 0x1, !UP0 ;  /* 0x000000013f067887 */ /* 0x000fe2000c000000 */
[----:B------:R-:W-:Y:S01]  /*2170*/  IMAD.WIDE.U32 R4, R23, UR4, R10 ;  /* 0x0000000417047c25 */ /* 0x000fe2000f8e000a */
[----:B------:R-:W-:Y:S01]  /*2180*/  UIMAD.WIDE.U32 UR4, UR41, -0x45d1745d, URZ ;  /* 0xba2e8ba3290478a5 */ /* 0x000fe2000f8e003f */
[----:B------:R-:W-:-:S02]  /*2190*/  ULDC.64 UR8, c[0x0][0x5c8] ;  /* 0x0001720000087ab9 */ /* 0x000fc40000000a00 */
[----:B------:R-:W-:Y:S01]  /*21a0*/  IMAD.WIDE R108, R109, 0x100, R88 ;  /* 0x000001006d6c7825 */ /* 0x000fe200078e0258 */
[----:B------:R-:W-:Y:S02]  /*21b0*/  USHF.R.U32.HI UR4, URZ, 0x3, UR5 ;  /* 0x000000033f047899 */ /* 0x000fe40008011605 */
[----:B------:R-:W-:Y:S01]  /*21c0*/  ULOP3.LUT UR40, UR40, UR6, URZ, 0x3c, !UPT ;  /* 0x0000000628287292 */ /* 0x000fe2000f8e3c3f */
[----:B------:R-:W-:Y:S01]  /*21d0*/  IMAD R9, R109, UR8, RZ ;  /* 0x000000086d097c24 */ /* 0x000fe2000f8e02ff */
[----:B------:R-:W-:Y:S01]  /*21e0*/  UIMAD UR41, UR4, -0xb, UR41 ;  /* 0xfffffff5042978a4 */ /* 0x000fe2000f8e0229 */
[----:B------:R-:W-:Y:S01]  /*21f0*/  IMAD.IADD R5, R5, 0x1, R7 ;  /* 0x0000000105057824 */ /* 0x000fe200078e0207 */
[----:B------:R-:W-:Y:S01]  /*2200*/  @UP1 ULOP3.LUT UR40, UR40, 0x1, UR4, 0x78, !UPT ;  /* 0x0000000128281892 */ /* 0x000fe2000f8e7804 */
[C---:B------:R-:W-:Y:S02]  /*2210*/  IMAD R9, R108.reuse, UR9, R9 ;  /* 0x000000096c097c24 */ /* 0x040fe4000f8e0209 */
[----:B------:R-:W-:-:S04]  /*2220*/  IMAD.WIDE.U32 R110, R108, UR8, R4 ;  /* 0x000000086c6e7c25 */ /* 0x000fc8000f8e0004 */
[----:B------:R-:W-:Y:S01]  /*2230*/  IMAD.MOV.U32 R0, RZ, RZ, -0x1 ;  /* 0xffffffffff007424 */ /* 0x000fe200078e00ff */
[----:B------:R-:W-:Y:S06]  /*2240*/  @P0 BRA `(.L_x_33) ;  /* 0x00000048006c0947 */ /* 0x000fec0003800000 */
[----:B-----5:R-:W-:Y:S01]  /*2250*/  FSETP.NEU.AND P1, PT, R90, RZ, PT ;  /* 0x000000ff5a00720b */ /* 0x020fe20003f2d000 */
[----:B------:R-:W-:Y:S01]  /*2260*/  IMAD.IADD R4, R96, 0x1, -R101 ;  /* 0x0000000160047824 */ /* 0x000fe200078e0a65 */
[----:B------:R-:W-:Y:S01]  /*2270*/  BSSY B0, `(.L_x_33) ;  /* 0x0000498000007945 */ /* 0x000fe20003800000 */
[----:B------:R-:W-:Y:S02]  /*2280*/  IMAD.IADD R3, R100, 0x1, -R3 ;  /* 0x0000000164037824 */ /* 0x000fe400078e0a03 */
[----:B------:R-:W-:Y:S01]  /*2290*/  IMAD.IADD R113, R111, 0x1, R9 ;  /* 0x000000016f717824 */ /* 0x000fe200078e0209 */
[----:B------:R-:W-:-:S04]  /*22a0*/  ISETP.GT.AND P5, PT, R4, RZ, PT ;  /* 0x000000ff0400720c */ /* 0x000fc80003fa4270 */
[----:B------:R-:W-:-:S03]  /*22b0*/  ISETP.GT.AND P0, PT, R3, RZ, P5 ;  /* 0x000000ff0300720c */ /* 0x000fc60002f04270 */
[----:B------:R-:W-:Y:S10]  /*22c0*/  @!P1 BRA `(.L_x_34) ;  /* 0x0000003000f89947 */ /* 0x000ff40003800000 */
[----:B------:R-:W0:Y:S01]  /*22d0*/  LDC.64 R14, c[0x0][0x5b8] ;  /* 0x00016e00ff0e7b82 */ /* 0x000e220000000a00 */
[----:B------:R-:W-:-:S07]  /*22e0*/  ULDC.64 UR4, c[0x0][0x5c0] ;  /* 0x0001700000047ab9 */ /* 0x000fce0000000a00 */
[----:B------:R-:W1:Y:S08]  /*22f0*/  LDC.64 R106, c[0x0][0x5b0] ;  /* 0x00016c00ff6a7b82 */ /* 0x000e700000000a00 */
[----:B------:R-:W2:Y:S01]  /*2300*/  LDC.64 R12, c[0x0][0x5a8] ;  /* 0x00016a00ff0c7b82 */ /* 0x000ea20000000a00 */
[-C--:B0-----:R-:W-:Y:S02]  /*2310*/  IMAD R6, R21, R14.reuse, RZ ;  /* 0x0000000e15067224 */ /* 0x081fe400078e02ff */
[----:B------:R-:W-:-:S04]  /*2320*/  IMAD.WIDE.U32 R102, R23, R14, R10 ;  /* 0x0000000e17667225 */ /* 0x000fc800078e000a */
[----:B------:R-:W-:Y:S02]  /*2330*/  IMAD R101, R23, R15, R6 ;  /* 0x0000000f17657224 */ /* 0x000fe400078e0206 */
[-C--:B-1----:R-:W-:Y:S02]  /*2340*/  IMAD R5, R109, R106.reuse, RZ ;  /* 0x0000006a6d057224 */ /* 0x082fe400078e02ff */
[----:B------:R-:W-:Y:S02]  /*2350*/  IMAD.IADD R105, R103, 0x1, R101 ;  /* 0x0000000167697824 */ /* 0x000fe400078e0265 */
[----:B------:R-:W-:Y:S02]  /*2360*/  IMAD.MOV.U32 R104, RZ, RZ, R102 ;  /* 0x000000ffff687224 */ /* 0x000fe400078e0066 */
[C---:B------:R-:W-:Y:S02]  /*2370*/  IMAD R111, R108.reuse, R107, R5 ;  /* 0x0000006b6c6f7224 */ /* 0x040fe400078e0205 */
[----:B------:R-:W-:-:S04]  /*2380*/  IMAD.WIDE.U32 R6, R108, R106, R104 ;  /* 0x0000006a6c067225 */ /* 0x000fc800078e0068 */
[----:B------:R-:W-:Y:S01]  /*2390*/  IMAD.IADD R5, R7, 0x1, R111 ;  /* 0x0000000107057824 */ /* 0x000fe200078e026f */
[----:B--2---:R-:W-:-:S04]  /*23a0*/  LEA R8, P1, R6, R12, 0x1 ;  /* 0x0000000c06087211 */ /* 0x004fc800078208ff */
[----:B------:R-:W-:-:S05]  /*23b0*/  LEA.HI.X R9, R6, R13, R5, 0x1, P1 ;  /* 0x0000000d06097211 */ /* 0x000fca00008f0c05 */
[----:B------:R0:W2:Y:S01]  /*23c0*/  @P0 LDG.E.LTC128B.U16 R5, desc[UR38][R8.64] ;  /* 0x0000002608050981 */ /* 0x0000a2000c1e1520 */
[----:B------:R-:W-:Y:S01]  /*23d0*/  LEA R20, P1, R110, UR4, 0x1 ;  /* 0x000000046e147c11 */ /* 0x000fe2000f8208ff */
[----:B------:R-:W-:Y:S01]  /*23e0*/  IMAD.WIDE.U32 R6, R108, R106, R10 ;  /* 0x0000006a6c067225 */ /* 0x000fe200078e000a */
[----:B------:R-:W-:Y:S01]  /*23f0*/  ISETP.GT.AND P3, PT, R4, 0x1, PT ;  /* 0x000000010400780c */ /* 0x000fe20003f64270 */
[----:B------:R-:W-:Y:S01]  /*2400*/  BSSY B1, `(.L_x_35) ;  /* 0x0000012000017945 */ /* 0x000fe20003800000 */
[----:B------:R-:W-:Y:S01]  /*2410*/  LEA.HI.X R21, R110, UR5, R113, 0x1, P1 ;  /* 0x000000056e157c11 */ /* 0x000fe200088f0c71 */
[----:B------:R-:W-:Y:S01]  /*2420*/  IMAD.IADD R7, R111, 0x1, R7 ;  /* 0x000000016f077824 */ /* 0x000fe200078e0207 */
[----:B------:R-:W-:Y:S01]  /*2430*/  ISETP.GT.AND P1, PT, R3, RZ, P3 ;  /* 0x000000ff0300720c */ /* 0x000fe20001f24270 */
[C---:B------:R-:W-:Y:S01]  /*2440*/  IMAD.SHL.U32 R112, R106.reuse, 0x8, RZ ;  /* 0x000000086a707824 */ /* 0x040fe200078e00ff */
[----:B------:R-:W-:Y:S01]  /*2450*/  P2R R119, PR, RZ, 0x8 ;  /* 0x00000008ff777803 */ /* 0x000fe20000000000 */
[----:B------:R-:W-:Y:S01]  /*2460*/  IMAD.WIDE.U32 R6, R23, R14, R6 ;  /* 0x0000000e17067225 */ /* 0x000fe200078e0006 */
[----:B------:R-:W-:-:S03]  /*2470*/  SHF.L.U64.HI R113, R106, 0x3, R107 ;  /* 0x000000036a717819 */ /* 0x000fc6000001026b */
[----:B------:R-:W-:Y:S01]  /*2480*/  IMAD.IADD R7, R101, 0x1, R7 ;  /* 0x0000000165077824 */ /* 0x000fe200078e0207 */
[----:B0-----:R-:W-:-:S04]  /*2490*/  LEA R8, P2, R6, R12, 0x1 ;  /* 0x0000000c06087211 */ /* 0x001fc800078408ff */
[----:B------:R-:W-:Y:S01]  /*24a0*/  LEA.HI.X R9, R6, R13, R7, 0x1, P2 ;  /* 0x0000000d06097211 */ /* 0x000fe200010f0c07 */
[----:B--2---:R-:W-:-:S04]  /*24b0*/  IMAD.U32 R15, R5, 0x10000, RZ ;  /* 0x00010000050f7824 */ /* 0x004fc800078e00ff */
[----:B------:R-:W-:-:S04]  /*24c0*/  FMUL R15, R15, R90 ;  /* 0x0000005a0f0f7220 */ /* 0x000fc80000400000 */
[----:B------:R-:W-:-:S05]  /*24d0*/  FFMA R15, R56, R22, R15 ;  /* 0x00000016380f7223 */ /* 0x000fca000000000f */
[----:B------:R-:W-:-:S05]  /*24e0*/  F2FP.BF16.F32.PACK_AB R15, RZ, R15 ;  /* 0x0000000fff0f723e */ /* 0x000fca00000010ff */
[----:B------:R0:W-:Y:S01]  /*24f0*/  @P0 STG.E.U16 desc[UR38][R20.64], R15 ;  /* 0x0000000f14000986 */ /* 0x0001e2000c101526 */
[----:B------:R-:W-:Y:S05]  /*2500*/  @!P1 BRA `(.L_x_36) ;  /* 0x0000000000049947 */ /* 0x000fea0003800000 */
[----:B------:R1:W5:Y:S02]  /*2510*/  LDG.E.LTC128B.U16 R5, desc[UR38][R8.64+0x2] ;  /* 0x0000022608057981 */ /* 0x000364000c1e1520 */
.L_x_36:
[----:B------:R-:W-:Y:S05]  /*2520*/  BSYNC B1 ;  /* 0x0000000000017941 */ /* 0x000fea0003800000 */
.L_x_35:
[----:B-----5:R-:W-:Y:S01]  /*2530*/  IMAD.U32 R7, R5, 0x10000, RZ ;  /* 0x0001000005077824 */ /* 0x020fe200078e00ff */
[----:B------:R-:W-:Y:S01]  /*2540*/  ISETP.GT.AND P0, PT, R3, 0x8, P5 ;  /* 0x000000080300780c */ /* 0x000fe20002f04270 */
[----:B------:R-:W-:Y:S01]  /*2550*/  IMAD.WIDE.U32 R116, R108, R106, R112 ;  /* 0x0000006a6c747225 */ /* 0x000fe200078e0070 */
[----:B------:R-:W-:-:S03]  /*2560*/  PRMT R118, R5, 0x7610, R118 ;  /* 0x0000761005767816 */ /* 0x000fc60000000076 */
[----:B------:R-:W-:Y:S01]  /*2570*/  FMUL R6, R7, R90 ;  /* 0x0000005a07067220 */ /* 0x000fe20000400000 */
[----:B------:R-:W-:Y:S01]  /*2580*/  IMAD.IADD R111, R111, 0x1, R117 ;  /* 0x000000016f6f7824 */ /* 0x000fe200078e0275 */
[----:B------:R-:W-:Y:S02]  /*2590*/  IADD3 R7, P2, R102, R116, RZ ;  /* 0x0000007466077210 */ /* 0x000fe40007f5e0ff */
[----:B------:R-:W-:-:S03]  /*25a0*/  FFMA R57, R57, R22, R6 ;  /* 0x0000001639397223 */ /* 0x000fc60000000006 */
[----:B------:R-:W-:Y:S01]  /*25b0*/  IMAD.X R56, R111, 0x1, R105, P2 ;  /* 0x000000016f387824 */ /* 0x000fe200010e0669 */
[C---:B------:R-:W-:Y:S02]  /*25c0*/  LEA R6, P2, R7.reuse, R12, 0x1 ;  /* 0x0000000c07067211 */ /* 0x040fe400078408ff */
[----:B------:R-:W-:Y:S02]  /*25d0*/  F2FP.BF16.F32.PACK_AB R57, RZ, R57 ;  /* 0x00000039ff39723e */ /* 0x000fe400000010ff */
[----:B------:R-:W-:-:S03]  /*25e0*/  LEA.HI.X R7, R7, R13, R56, 0x1, P2 ;  /* 0x0000000d07077211 */ /* 0x000fc600010f0c38 */
[----:B------:R2:W-:Y:S04]  /*25f0*/  @P1 STG.E.U16 desc[UR38][R20.64+0x2], R57 ;  /* 0x0000023914001986 */ /* 0x0005e8000c101526 */
[----:B------:R-:W3:Y:S01]  /*2600*/  @P0 LDG.E.LTC128B.U16 R118, desc[UR38][R6.64] ;  /* 0x0000002606760981 */ /* 0x000ee2000c1e1520 */
[----:B------:R-:W-:Y:S01]  /*2610*/  IADD3 R116, P1, R10, R116, RZ ;  /* 0x000000740a747210 */ /* 0x000fe20007f3e0ff */
[----:B------:R-:W-:Y:S01]  /*2620*/  IMAD.SHL.U32 R121, R91, 0x2, RZ ;  /* 0x000000025b797824 */ /* 0x000fe200078e00ff */
[----:B------:R-:W-:Y:S03]  /*2630*/  BSSY B1, `(.L_x_37) ;  /* 0x0000011000017945 */ /* 0x000fe60003800000 */
[----:B------:R-:W-:Y:S01]  /*2640*/  IMAD.X R117, R11, 0x1, R111, P1 ;  /* 0x000000010b757824 */ /* 0x000fe200008e066f */
[----:B------:R-:W-:Y:S01]  /*2650*/  IADD3 R110, P2, R121, R20, RZ ;  /* 0x00000014796e7210 */ /* 0x000fe20007f5e0ff */
[----:B------:R-:W-:-:S04]  /*2660*/  IMAD.WIDE.U32 R116, R23, R14, R116 ;  /* 0x0000000e17747225 */ /* 0x000fc800078e0074 */
[----:B0-----:R-:W-:Y:S01]  /*2670*/  IMAD.IADD R15, R101, 0x1, R117 ;  /* 0x00000001650f7824 */ /* 0x001fe200078e0275 */
[----:B------:R-:W-:Y:S02]  /*2680*/  SHF.L.U64.HI R117, R91, 0x1, R94 ;  /* 0x000000015b757819 */ /* 0x000fe4000001025e */
[----:B------:R-:W-:-:S03]  /*2690*/  LEA R56, P1, R116, R12, 0x1 ;  /* 0x0000000c74387211 */ /* 0x000fc600078208ff */
[----:B------:R-:W-:Y:S01]  /*26a0*/  IMAD.X R111, R117, 0x1, R21, P2 ;  /* 0x00000001756f7824 */ /* 0x000fe200010e0615 */
[----:B--2---:R-:W-:Y:S02]  /*26b0*/  LEA.HI.X R57, R116, R13, R15, 0x1, P1 ;  /* 0x0000000d74397211 */ /* 0x004fe400008f0c0f */
[----:B------:R-:W-:Y:S01]  /*26c0*/  ISETP.GT.AND P1, PT, R3, 0x8, P3 ;  /* 0x000000080300780c */ /* 0x000fe20001f24270 */
[----:B---3--:R-:W-:-:S04]  /*26d0*/  IMAD.U32 R5, R118, 0x10000, RZ ;  /* 0x0001000076057824 */ /* 0x008fc800078e00ff */
[----:B------:R-:W-:-:S04]  /*26e0*/  FMUL R5, R5, R90 ;  /* 0x0000005a05057220 */ /* 0x000fc80000400000 */
[----:B------:R-:W-:-:S05]  /*26f0*/  FFMA R5, R58, R22, R5 ;  /* 0x000000163a057223 */ /* 0x000fca0000000005 */
[----:B------:R-:W-:-:S05]  /*2700*/  F2FP.BF16.F32.PACK_AB R5, RZ, R5 ;  /* 0x00000005ff05723e */ /* 0x000fca00000010ff */
[----:B------:R0:W-:Y:S01]  /*2710*/  @P0 STG.E.U16 desc[UR38][R110.64], R5 ;  /* 0x000000056e000986 */ /* 0x0001e2000c101526 */
[----:B------:R-:W-:Y:S05]  /*2720*/  @!P1 BRA `(.L_x_38) ;  /* 0x0000000000049947 */ /* 0x000fea0003800000 */
[----:B------:R2:W5:Y:S02]  /*2730*/  LDG.E.LTC128B.U16 R118, desc[UR38][R56.64+0x2] ;  /* 0x0000022638767981 */ /* 0x000564000c1e1520 */
.L_x_38:
[----:B------:R-:W-:Y:S05]  /*2740*/  BSYNC B1 ;  /* 0x0000000000017941 */ /* 0x000fea0003800000 */
.L_x_37:
[----:B0----5:R-:W-:Y:S01]  /*2750*/  IMAD.U32 R5, R118, 0x10000, RZ ;  /* 0x0001000076057824 */ /* 0x021fe200078e00ff */
[----:B------:R-:W-:Y:S01]  /*2760*/  ISETP.GT.AND P3, PT, R4, 0x8, PT ;  /* 0x000000080400780c */ /* 0x000fe20003f64270 */
[C---:B------:R-:W-:Y:S01]  /*2770*/  IMAD.SHL.U32 R15, R92.reuse, 0x2, RZ ;  /* 0x000000025c0f7824 */ /* 0x040fe200078e00ff */
[----:B------:R-:W-:Y:S01]  /*2780*/  BSSY B1, `(.L_x_39) ;  /* 0x000000c000017945 */ /* 0x000fe20003800000 */
[----:B------:R-:W-:Y:S01]  /*2790*/  FMUL R58, R5, R90 ;  /* 0x0000005a053a7220 */ /* 0x000fe20000400000 */
[----:B------:R-:W-:Y:S02]  /*27a0*/  SHF.L.U64.HI R5, R92, 0x1, R93 ;  /* 0x000000015c057819 */ /* 0x000fe4000001025d */
[----:B------:R-:W-:Y:S01]  /*27b0*/  IADD3 R6, P0, P2, R15, R20, R121 ;  /* 0x000000140f067210 */ /* 0x000fe20007a1e079 */
[----:B------:R-:W-:Y:S01]  /*27c0*/  FFMA R58, R59, R22, R58 ;  /* 0x000000163b3a7223 */ /* 0x000fe2000000003a */
[----:B------:R-:W-:Y:S02]  /*27d0*/  P2R R116, PR, RZ, 0x8 ;  /* 0x00000008ff747803 */ /* 0x000fe40000000000 */
[----:B------:R-:W-:-:S02]  /*27e0*/  IADD3.X R7, R5, R21, R117, P0, P2 ;  /* 0x0000001505077210 */ /* 0x000fc400007e4475 */
[----:B------:R-:W-:Y:S02]  /*27f0*/  F2FP.BF16.F32.PACK_AB R58, RZ, R58 ;  /* 0x0000003aff3a723e */ /* 0x000fe400000010ff */
[----:B------:R-:W-:-:S03]  /*2800*/  ISETP.GT.AND P0, PT, R3, RZ, P3 ;  /* 0x000000ff0300720c */ /* 0x000fc60001f04270 */
[----:B------:R0:W-:Y:S10]  /*2810*/  @P1 STG.E.U16 desc[UR38][R110.64+0x2], R58 ;  /* 0x0000023a6e001986 */ /* 0x0001f4000c101526 */
[----:B------:R-:W-:Y:S05]  /*2820*/  @!P0 BRA `(.L_x_40) ;  /* 0x0000000000048947 */ /* 0x000fea0003800000 */
[----:B------:R3:W5:Y:S02]  /*2830*/  LDG.E.LTC128B.U16 R118, desc[UR38][R8.64+0x10] ;  /* 0x0000102608767981 */ /* 0x000764000c1e1520 */
.L_x_40:
[----:B------:R-:W-:Y:S05]  /*2840*/  BSYNC B1 ;  /* 0x0000000000017941 */ /* 0x000fea0003800000 */
.L_x_39:
[----:B-----5:R-:W-:Y:S01]  /*2850*/  IMAD.U32 R59, R118, 0x10000, RZ ;  /* 0x00010000763b7824 */ /* 0x020fe200078e00ff */
[----:B------:R-:W-:Y:S01]  /*2860*/  ISETP.GT.AND P1, PT, R4, 0x9, PT ;  /* 0x000000090400780c */ /* 0x000fe20003f24270 */
[----:B------:R-:W-:Y:S02]  /*2870*/  BSSY B1, `(.L_x_41) ;  /* 0x0000009000017945 */ /* 0x000fe40003800000 */
[----:B------:R-:W-:Y:S01]  /*2880*/  FMUL R59, R59, R90 ;  /* 0x0000005a3b3b7220 */ /* 0x000fe20000400000 */
[----:B------:R-:W-:-:S03]  /*2890*/  P2R R117, PR, RZ, 0x2 ;  /* 0x00000002ff757803 */ /* 0x000fc60000000000 */
[----:B------:R-:W-:-:S05]  /*28a0*/  FFMA R59, R60, R22, R59 ;  /* 0x000000163c3b7223 */ /* 0x000fca000000003b */
[----:B------:R-:W-:-:S05]  /*28b0*/  F2FP.BF16.F32.PACK_AB R59, RZ, R59 ;  /* 0x0000003bff3b723e */ /* 0x000fca00000010ff */
[----:B------:R4:W-:Y:S01]  /*28c0*/  @P0 STG.E.U16 desc[UR38][R20.64+0x10], R59 ;  /* 0x0000103b14000986 */ /* 0x0009e2000c101526 */
[----:B------:R-:W-:-:S13]  /*28d0*/  ISETP.GT.AND P0, PT, R3, RZ, P1 ;  /* 0x000000ff0300720c */ /* 0x000fda0000f04270 */
[----:B----4-:R-:W-:Y:S05]  /*28e0*/  @!P0 BRA `(.L_x_42) ;  /* 0x0000000000048947 */ /* 0x010fea0003800000 */
[----:B------:R4:W5:Y:S02]  /*28f0*/  LDG.E.LTC128B.U16 R118, desc[UR38][R8.64+0x12] ;  /* 0x0000122608767981 */ /* 0x000964000c1e1520 */
.L_x_42:
[----:B------:R-:W-:Y:S05]  /*2900*/  BSYNC B1 ;  /* 0x0000000000017941 */ /* 0x000fea0003800000 */
.L_x_41:
[----:B-----5:R-:W-:Y:S01]  /*2910*/  IMAD.U32 R59, R118, 0x10000, RZ ;  /* 0x00010000763b7824 */ /* 0x020fe200078e00ff */
[----:B------:R-:W-:Y:S03]  /*2920*/  BSSY B1, `(.L_x_43) ;  /* 0x0000008000017945 */ /* 0x000fe60003800000 */
[----:B0-----:R-:W-:-:S04]  /*2930*/  FMUL R58, R59, R90 ;  /* 0x0000005a3b3a7220 */ /* 0x001fc80000400000 */
[----:B------:R-:W-:-:S05]  /*2940*/  FFMA R58, R61, R22, R58 ;  /* 0x000000163d3a7223 */ /* 0x000fca000000003a */
[----:B------:R-:W-:-:S05]  /*2950*/  F2FP.BF16.F32.PACK_AB R58, RZ, R58 ;  /* 0x0000003aff3a723e */ /* 0x000fca00000010ff */
[----:B------:R0:W-:Y:S01]  /*2960*/  @P0 STG.E.U16 desc[UR38][R20.64+0x12], R58 ;  /* 0x0000123a14000986 */ /* 0x0001e2000c101526 */
[----:B------:R-:W-:-:S13]  /*2970*/  ISETP.GT.AND P0, PT, R3, 0x8, P3 ;  /* 0x000000080300780c */ /* 0x000fda0001f04270 */
[----:B0-----:R-:W-:Y:S05]  /*2980*/  @!P0 BRA `(.L_x_44) ;  /* 0x0000000000048947 */ /* 0x001fea0003800000 */
[----:B------:R0:W5:Y:S02]  /*2990*/  LDG.E.LTC128B.U16 R118, desc[UR38][R56.64+0x10] ;  /* 0x0000102638767981 */ /* 0x000164000c1e1520 */
.L_x_44:
[----:B------:R-:W-:Y:S05]  /*29a0*/  BSYNC B1 ;  /* 0x0000000000017941 */ /* 0x000fea0003800000 */
.L_x_43:
[----:B-----5:R-:W-:Y:S01]  /*29b0*/  IMAD.U32 R59, R118, 0x10000, RZ ;  /* 0x00010000763b7824 */ /* 0x020fe200078e00ff */
[----:B------:R-:W-:Y:S03]  /*29c0*/  BSSY B1, `(.L_x_45) ;  /* 0x000000a000017945 */ /* 0x000fe60003800000 */
[----:B------:R-:W-:-:S04]  /*29d0*/  FMUL R59, R59, R90 ;  /* 0x0000005a3b3b7220 */ /* 0x000fc80000400000 */
[----:B------:R-:W-:-:S05]  /*29e0*/  FFMA R59, R62, R22, R59 ;  /* 0x000000163e3b7223 */ /* 0x000fca000000003b */
[----:B------:R-:W-:-:S05]  /*29f0*/  F2FP.BF16.F32.PACK_AB R59, RZ, R59 ;  /* 0x0000003bff3b723e */ /* 0x000fca00000010ff */
[----:B------:R0:W-:Y:S01]  /*2a00*/  @P0 STG.E.U16 desc[UR38][R110.64+0x10], R59 ;  /* 0x0000103b6e000986 */ /* 0x0001e2000c101526 */
[----:B------:R-:W-:-:S05]  /*2a10*/  IADD3 R121, P0, R108, 0x80, RZ ;  /* 0x000000806c797810 */ /* 0x000fca0007f1e0ff */
[----:B------:R-:W-:Y:S01]  /*2a20*/  IMAD.X R109, RZ, RZ, R109, P0 ;  /* 0x000000ffff6d7224 */ /* 0x000fe200000e066d */
[----:B------:R-:W-:-:S13]  /*2a30*/  ISETP.GT.AND P0, PT, R3, 0x8, P1 ;  /* 0x000000080300780c */ /* 0x000fda0000f04270 */
[----:B0-----:R-:W-:Y:S05]  /*2a40*/  @!P0 BRA `(.L_x_46) ;  /* 0x0000000000048947 */ /* 0x001fea0003800000 */
[----:B------:R0:W5:Y:S02]  /*2a50*/  LDG.E.LTC128B.U16 R118, desc[UR38][R56.64+0x12] ;  /* 0x0000122638767981 */ /* 0x000164000c1e1520 */
.L_x_46:
[----:B------:R-:W-:Y:S05]  /*2a60*/  BSYNC B1 ;  /* 0x0000000000017941 */ /* 0x000fea0003800000 */
.L_x_45:
[----:B-----5:R-:W-:Y:S01]  /*2a70*/  IMAD.U32 R59, R118, 0x10000, RZ ;  /* 0x00010000763b7824 */ /* 0x020fe200078e00ff */
[----:B------:R-:W-:Y:S01]  /*2a80*/  ISETP.GT.AND P2, PT, R4, 0x10, PT ;  /* 0x000000100400780c */ /* 0x000fe20003f44270 */
[----:B------:R-:W-:Y:S01]  /*2a90*/  IMAD R60, R109, R106, RZ ;  /* 0x0000006a6d3c7224 */ /* 0x000fe200078e02ff */
[----:B------:R-:W-:Y:S01]  /*2aa0*/  BSSY B1, `(.L_x_47) ;  /* 0x0000021000017945 */ /* 0x000fe20003800000 */
[----:B------:R-:W-:Y:S02]  /*2ab0*/  FMUL R58, R59, R90 ;  /* 0x0000005a3b3a7220 */ /* 0x000fe40000400000 */
[----:B------:R-:W-:Y:S02]  /*2ac0*/  IMAD R103, R121, R107, R60 ;  /* 0x0000006b79677224 */ /* 0x000fe400078e023c */
[----:B------:R-:W-:Y:S01]  /*2ad0*/  FFMA R58, R63, R22, R58 ;  /* 0x000000163f3a7223 */ /* 0x000fe2000000003a */
[----:B------:R-:W-:-:S04]  /*2ae0*/  IMAD.WIDE.U32 R60, R121, R106, R10 ;  /* 0x0000006a793c7225 */ /* 0x000fc800078e000a */
[----:B------:R-:W-:Y:S01]  /*2af0*/  F2FP.BF16.F32.PACK_AB R58, RZ, R58 ;  /* 0x0000003aff3a723e */ /* 0x000fe200000010ff */
[----:B------:R-:W-:-:S03]  /*2b00*/  IMAD.IADD R61, R103, 0x1, R61 ;  /* 0x00000001673d7824 */ /* 0x000fc600078e023d */
[----:B------:R-:W-:Y:S01]  /*2b10*/  PRMT R63, R58, 0x7610, R63 ;  /* 0x000076103a3f7816 */ /* 0x000fe2000000003f */
[----:B------:R-:W-:-:S04]  /*2b20*/  IMAD.WIDE.U32 R58, R121, R106, R104 ;  /* 0x0000006a793a7225 */ /* 0x000fc800078e0068 */
[----:B------:R1:W-:Y:S01]  /*2b30*/  @P0 STG.E.U16 desc[UR38][R110.64+0x12], R63 ;  /* 0x0000123f6e000986 */ /* 0x0003e2000c101526 */
[----:B------:R-:W-:Y:S02]  /*2b40*/  IMAD.IADD R59, R59, 0x1, R103 ;  /* 0x000000013b3b7824 */ /* 0x000fe400078e0267 */
[----:B------:R-:W-:-:S04]  /*2b50*/  IMAD.WIDE.U32 R106, R121, R106, R112 ;  /* 0x0000006a796a7225 */ /* 0x000fc800078e0070 */
[----:B------:R-:W-:Y:S02]  /*2b60*/  IMAD.IADD R103, R103, 0x1, R107 ;  /* 0x0000000167677824 */ /* 0x000fe400078e026b */
[----:B-1----:R-:W-:Y:S01]  /*2b70*/  IMAD.WIDE.U32 R62, R23, R14, R60 ;  /* 0x0000000e173e7225 */ /* 0x002fe200078e003c */
[----:B------:R-:W-:-:S04]  /*2b80*/  LEA R60, P0, R58, R12, 0x1 ;  /* 0x0000000c3a3c7211 */ /* 0x000fc800078008ff */
[----:B------:R-:W-:Y:S01]  /*2b90*/  LEA.HI.X R61, R58, R13, R59, 0x1, P0 ;  /* 0x0000000d3a3d7211 */ /* 0x000fe200000f0c3b */
[----:B------:R-:W-:Y:S01]  /*2ba0*/  IMAD.IADD R59, R101, 0x1, R63 ;  /* 0x00000001653b7824 */ /* 0x000fe200078e023f */
[----:B------:R-:W-:-:S04]  /*2bb0*/  LEA R58, P0, R62, R12, 0x1 ;  /* 0x0000000c3e3a7211 */ /* 0x000fc800078008ff */
[----:B------:R-:W-:Y:S02]  /*2bc0*/  LEA.HI.X R59, R62, R13, R59, 0x1, P0 ;  /* 0x0000000d3e3b7211 */ /* 0x000fe400000f0c3b */
[----:B------:R-:W-:-:S05]  /*2bd0*/  IADD3 R102, P0, R102, R106, RZ ;  /* 0x0000006a66667210 */ /* 0x000fca0007f1e0ff */
[----:B------:R-:W-:Y:S01]  /*2be0*/  IMAD.X R104, R103, 0x1, R105, P0 ;  /* 0x0000000167687824 */ /* 0x000fe200000e0669 */
[----:B------:R-:W-:-:S05]  /*2bf0*/  IADD3 R62, P0, R10, R106, RZ ;  /* 0x0000006a0a3e7210 */ /* 0x000fca0007f1e0ff */
[----:B------:R-:W-:Y:S01]  /*2c00*/  IMAD.X R63, R11, 0x1, R103, P0 ;  /* 0x000000010b3f7824 */ /* 0x000fe200000e0667 */
[----:B------:R-:W-:Y:S01]  /*2c10*/  LEA R10, P0, R102, R12, 0x1 ;  /* 0x0000000c660a7211 */ /* 0x000fe200078008ff */
[----:B------:R-:W-:-:S03]  /*2c20*/  IMAD.WIDE.U32 R62, R23, R14, R62 ;  /* 0x0000000e173e7225 */ /* 0x000fc600078e003e */
[----:B------:R-:W-:Y:S01]  /*2c30*/  LEA.HI.X R11, R102, R13, R104, 0x1, P0 ;  /* 0x0000000d660b7211 */ /* 0x000fe200000f0c68 */
[----:B------:R-:W-:Y:S01]  /*2c40*/  IMAD.IADD R101, R101, 0x1, R63 ;  /* 0x0000000165657824 */ /* 0x000fe200078e023f */
[----:B------:R-:W-:-:S04]  /*2c50*/  LEA R12, P0, R62, R12, 0x1 ;  /* 0x0000000c3e0c7211 */ /* 0x000fc800078008ff */
[----:B------:R-:W-:Y:S02]  /*2c60*/  LEA.HI.X R13, R62, R13, R101, 0x1, P0 ;  /* 0x0000000d3e0d7211 */ /* 0x000fe400000f0c65 */
[----:B------:R-:W-:Y:S02]  /*2c70*/  ISETP.GT.AND P0, PT, R3, RZ, P2 ;  /* 0x000000ff0300720c */ /* 0x000fe40001704270 */
[----:B------:R-:W-:-:S11]  /*2c80*/  P2R R101, PR, RZ, 0x4 ;  /* 0x00000004ff657803 */ /* 0x000fd60000000000 */
[----:B------:R-:W-:Y:S05]  /*2c90*/  @!P0 BRA `(.L_x_48) ;  /* 0x0000000000048947 */ /* 0x000fea0003800000 */
[----:B------:R1:W5:Y:S02]  /*2ca0*/  LDG.E.LTC128B.U16 R118, desc[UR38][R8.64+0x20] ;  /* 0x0000202608767981 */ /* 0x000364000c1e1520 */
.L_x_48:
[----:B------:R-:W-:Y:S05]  /*2cb0*/  BSYNC B1 ;  /* 0x0000000000017941 */ /* 0x000fea0003800000 */
.L_x_47:
        /* <DEDUP_REMOVED lines=9> */
[----:B0-----:R-:W-:Y:S05]  /*2d50*/  @!P0 BRA `(.L_x_50) ;  /* 0x0000000000048947 */ /* 0x001fea0003800000 */
[----:B------:R0:W5:Y:S02]  /*2d60*/  LDG.E.LTC128B.U16 R118, desc[UR38][R8.64+0x22] ;  /* 0x0000222608767981 */ /* 0x000164000c1e1520 */
.L_x_50:
[----:B------:R-:W-:Y:S05]  /*2d70*/  BSYNC B1 ;  /* 0x0000000000017941 */ /* 0x000fea0003800000 */
.L_x_49:
[----:B-----5:R-:W-:Y:S01]  /*2d80*/  IMAD.U32 R23, R118, 0x10000, RZ ;  /* 0x0001000076177824 */ /* 0x020fe200078e00ff */
[----:B------:R-:W-:Y:S03]  /*2d90*/  BSSY B1, `(.L_x_51) ;  /* 0x0000008000017945 */ /* 0x000fe60003800000 */
[----:B------:R-:W-:-:S04]  /*2da0*/  FMUL R14, R23, R90 ;  /* 0x0000005a170e7220 */ /* 0x000fc80000400000 */
[----:B------:R-:W-:-:S05]  /*2db0*/  FFMA R14, R65, R22, R14 ;  /* 0x00000016410e7223 */ /* 0x000fca000000000e */
[----:B------:R-:W-:-:S05]  /*2dc0*/  F2FP.BF16.F32.PACK_AB R14, RZ, R14 ;  /* 0x0000000eff0e723e */ /* 0x000fca00000010ff */
[----:B------:R0:W-:Y:S01]  /*2dd0*/  @P0 STG.E.U16 desc[UR38][R20.64+0x22], R14 ;  /* 0x0000220e14000986 */ /* 0x0001e2000c101526 */
[----:B------:R-:W-:-:S13]  /*2de0*/  ISETP.GT.AND P0, PT, R3, 0x8, P2 ;  /* 0x000000080300780c */ /* 0x000fda0001704270 */
[----:B0-----:R-:W-:Y:S05]  /*2df0*/  @!P0 BRA `(.L_x_52) ;  /* 0x0000000000048947 */ /* 0x001fea0003800000 */
[----:B------:R0:W5:Y:S02]  /*2e00*/  LDG.E.LTC128B.U16 R118, desc[UR38][R56.64+0x20] ;  /* 0x0000202638767981 */ /* 0x000164000c1e1520 */
.L_x_52:
[----:B------:R-:W-:Y:S05]  /*2e10*/  BSYNC B1 ;  /* 0x0000000000017941 */ /* 0x000fea0003800000 */
.L_x_51:
        /* <DEDUP_REMOVED lines=9> */
.L_x_54:
[----:B------:R-:W-:Y:S05]  /*2eb0*/  BSYNC B1 ;  /* 0x0000000000017941 */ /* 0x000fea0003800000 */
.L_x_53:
        /* <DEDUP_REMOVED lines=11> */
.L_x_56:
[----:B------:R-:W-:Y:S05]  /*2f70*/  BSYNC B1 ;  /* 0x0000000000017941 */ /* 0x000fea0003800000 */
.L_x_55:
        /* <DEDUP_REMOVED lines=11> */
.L_x_58:
[----:B------:R-:W-:Y:S05]  /*3030*/  BSYNC B1 ;  /* 0x0000000000017941 */ /* 0x000fea0003800000 */
.L_x_57:
        /* <DEDUP_REMOVED lines=9> */
.L_x_60:
[----:B------:R-:W-:Y:S05]  /*30d0*/  BSYNC B1 ;  /* 0x0000000000017941 */ /* 0x000fea0003800000 */
.L_x_59:
        /* <DEDUP_REMOVED lines=9> */
.L_x_62:
[----:B------:R-:W-:Y:S05]  /*3170*/  BSYNC B1 ;  /* 0x0000000000017941 */ /* 0x000fea0003800000 */
.L_x_61:
        /* <DEDUP_REMOVED lines=11> */
.L_x_64:
[----:B------:R-:W-:Y:S05]  /*3230*/  BSYNC B1 ;  /* 0x0000000000017941 */ /* 0x000fea0003800000 */
.L_x_63:
        /* <DEDUP_REMOVED lines=11> */
.L_x_66:
[----:B------:R-:W-:Y:S05]  /*32f0*/  BSYNC B1 ;  /* 0x0000000000017941 */ /* 0x000fea0003800000 */
.L_x_65:
        /* <DEDUP_REMOVED lines=9> */
.L_x_68:
[----:B------:R-:W-:Y:S05]  /*3390*/  BSYNC B1 ;  /* 0x0000000000017941 */ /* 0x000fea0003800000 */
.L_x_67:
        /* <DEDUP_REMOVED lines=9> */
.L_x_70:
[----:B------:R-:W-:Y:S05]  /*3430*/  BSYNC B1 ;  /* 0x0000000000017941 */ /* 0x000fea0003800000 */
.L_x_69:
        /* <DEDUP_REMOVED lines=11> */
.L_x_72:
[----:B------:R-:W-:Y:S05]  /*34f0*/  BSYNC B1 ;  /* 0x0000000000017941 */ /* 0x000fea0003800000 */
.L_x_71:
        /* <DEDUP_REMOVED lines=11> */
.L_x_74:
[----:B------:R-:W-:Y:S05]  /*35b0*/  BSYNC B1 ;  /* 0x0000000000017941 */ /* 0x000fea0003800000 */
.L_x_73:
        /* <DEDUP_REMOVED lines=9> */
.L_x_76:
[----:B------:R-:W-:Y:S05]  /*3650*/  BSYNC B1 ;  /* 0x0000000000017941 */ /* 0x000fea0003800000 */
.L_x_75:
        /* <DEDUP_REMOVED lines=9> */
.L_x_78:
[----:B------:R-:W-:Y:S05]  /*36f0*/  BSYNC B1 ;  /* 0x0000000000017941 */ /* 0x000fea0003800000 */
.L_x_77:
[----:B-----5:R-:W-:Y:S01]  /*3700*/  IMAD.U32 R23, R118, 0x10000, RZ ;  /* 0x0001000076177824 */ /* 0x020fe200078e00ff */
[----:B------:R-:W-:Y:S01]  /*3710*/  ISETP.GT.AND P6, PT, R4, 0x30, PT ;  /* 0x000000300400780c */ /* 0x000fe20003fc4270 */
[----:B------:R-:W-:Y:S02]  /*3720*/  BSSY B1, `(.L_x_79) ;  /* 0x0000008000017945 */ /* 0x000fe40003800000 */
[----:B------:R-:W-:-:S04]  /*3730*/  FMUL R14, R23, R90 ;  /* 0x0000005a170e7220 */ /* 0x000fc80000400000 */
[----:B------:R-:W-:-:S05]  /*3740*/  FFMA R14, R79, R22, R14 ;  /* 0x000000164f0e7223 */ /* 0x000fca000000000e */
[----:B------:R-:W-:-:S05]  /*3750*/  F2FP.BF16.F32.PACK_AB R14, RZ, R14 ;  /* 0x0000000eff0e723e */ /* 0x000fca00000010ff */
[----:B------:R0:W-:Y:S01]  /*3760*/  @P0 STG.E.U16 desc[UR38][R110.64+0x52], R14 ;  /* 0x0000520e6e000986 */ /* 0x0001e2000c101526 */
[----:B------:R-:W-:-:S13]  /*3770*/  ISETP.GT.AND P0, PT, R3, RZ, P6 ;  /* 0x000000ff0300720c */ /* 0x000fda0003704270 */
[----:B0-----:R-:W-:Y:S05]  /*3780*/  @!P0 BRA `(.L_x_80) ;  /* 0x0000000000048947 */ /* 0x001fea0003800000 */
[----:B------:R0:W5:Y:S02]  /*3790*/  LDG.E.LTC128B.U16 R118, desc[UR38][R8.64+0x60] ;  /* 0x0000602608767981 */ /* 0x000164000c1e1520 */
.L_x_80:
[----:B------:R-:W-:Y:S05]  /*37a0*/  BSYNC B1 ;  /* 0x0000000000017941 */ /* 0x000fea0003800000 */
.L_x_79:
        /* <DEDUP_REMOVED lines=10> */
.L_x_82:
[----:B------:R-:W-:Y:S05]  /*3850*/  BSYNC B1 ;  /* 0x0000000000017941 */ /* 0x000fea0003800000 */
.L_x_81:
        /* <DEDUP_REMOVED lines=9> */
.L_x_84:
[----:B------:R-:W-:Y:S05]  /*38f0*/  BSYNC B1 ;  /* 0x0000000000017941 */ /* 0x000fea0003800000 */
.L_x_83:
        /* <DEDUP_REMOVED lines=9> */
.L_x_86:
[----:B------:R-:W-:Y:S05]  /*3990*/  BSYNC B1 ;  /* 0x0000000000017941 */ /* 0x000fea0003800000 */
.L_x_85:
        /* <DEDUP_REMOVED lines=10> */
.L_x_88:
[----:B------:R-:W-:Y:S05]  /*3a40*/  BSYNC B1 ;  /* 0x0000000000017941 */ /* 0x000fea0003800000 */
.L_x_87:
[----:B-----5:R-:W-:Y:S01]  /*3a50*/  IMAD.U32 R23, R118, 0x10000, RZ ;  /* 0x0001000076177824 */ /* 0x020fe200078e00ff */
[----:B------:R-:W-:Y:S03]  /*3a60*/  BSSY B1, `(.L_x_89) ;  /* 0x000000f000017945 */ /* 0x000fe60003800000 */
[----:B------:R-:W-:-:S04]  /*3a70*/  FMUL R23, R23, R90 ;  /* 0x0000005a17177220 */ /* 0x000fc80000400000 */
[----:B------:R-:W-:-:S05]  /*3a80*/  FFMA R23, R84, R22, R23 ;  /* 0x0000001654177223 */ /* 0x000fca0000000017 */
[----:B------:R-:W-:-:S05]  /*3a90*/  F2FP.BF16.F32.PACK_AB R23, RZ, R23 ;  /* 0x00000017ff17723e */ /* 0x000fca00000010ff */
[----:B------:R0:W-:Y:S01]  /*3aa0*/  @P0 STG.E.U16 desc[UR38][R20.64+0x70], R23 ;  /* 0x0000701714000986 */ /* 0x0001e2000c101526 */
[----:B------:R-:W-:-:S05]  /*3ab0*/  IADD3 R62, P0, R15, R110, RZ ;  /* 0x0000006e0f3e7210 */ /* 0x000fca0007f1e0ff */
[----:B------:R-:W-:Y:S01]  /*3ac0*/  IMAD.X R63, R5, 0x1, R111, P0 ;  /* 0x00000001053f7824 */ /* 0x000fe200000e066f */
[----:B------:R-:W-:-:S05]  /*3ad0*/  IADD3 R64, P0, R15, R110, RZ ;  /* 0x0000006e0f407210 */ /* 0x000fca0007f1e0ff */
[----:B------:R-:W-:Y:S01]  /*3ae0*/  IMAD.X R65, R5, 0x1, R111, P0 ;  /* 0x0000000105417824 */ /* 0x000fe200000e066f */
[----:B------:R-:W-:-:S05]  /*3af0*/  IADD3 R14, P0, R15, R20, RZ ;  /* 0x000000140f0e7210 */ /* 0x000fca0007f1e0ff */
[----:B------:R-:W-:Y:S01]  /*3b00*/  IMAD.X R15, R5, 0x1, R21, P0 ;  /* 0x00000001050f7824 */ /* 0x000fe200000e0615 */
[----:B------:R-:W-:-:S04]  /*3b10*/  ISETP.GT.AND P0, PT, R4, 0x39, PT ;  /* 0x000000390400780c */ /* 0x000fc80003f04270 */
[----:B------:R-:W-:-:S13]  /*3b20*/  ISETP.GT.AND P3, PT, R3, RZ, P0 ;  /* 0x000000ff0300720c */ /* 0x000fda0000764270 */
[----:B0-----:R-:W-:Y:S05]  /*3b30*/  @!P3 BRA `(.L_x_90) ;  /* 0x000000000004b947 */ /* 0x001fea0003800000 */
[----:B------:R0:W5:Y:S02]  /*3b40*/  LDG.E.LTC128B.U16 R118, desc[UR38][R8.64+0x72] ;  /* 0x0000722608767981 */ /* 0x000164000c1e1520 */
.L_x_90:
[----:B------:R-:W-:Y:S05]  /*3b50*/  BSYNC B1 ;  /* 0x0000000000017941 */ /* 0x000fea0003800000 */
.L_x_89:
        /* <DEDUP_REMOVED lines=9> */
.L_x_92:
[----:B------:R-:W-:Y:S05]  /*3bf0*/  BSYNC B1 ;  /* 0x0000000000017941 */ /* 0x000fea0003800000 */
.L_x_91:
        /* <DEDUP_REMOVED lines=9> */
.L_x_94:
[----:B------:R-:W-:Y:S05]  /*3c90*/  BSYNC B1 ;  /* 0x0000000000017941 */ /* 0x000fea0003800000 */
.L_x_93:
[----:B-----5:R-:W-:-:S04]  /*3ca0*/  IMAD.U32 R5, R118, 0x10000, RZ ;  /* 0x0001000076057824 */ /* 0x020fc800078e00ff */
[----:B------:R-:W-:-:S04]  /*3cb0*/  FMUL R4, R5, R90 ;  /* 0x0000005a05047220 */ /* 0x000fc80000400000 */
[----:B------:R-:W-:-:S05]  /*3cc0*/  FFMA R4, R87, R22, R4 ;  /* 0x0000001657047223 */ /* 0x000fca0000000004 */
[----:B------:R-:W-:-:S05]  /*3cd0*/  F2FP.BF16.F32.PACK_AB R4, RZ, R4 ;  /* 0x00000004ff04723e */ /* 0x000fca00000010ff */
[----:B------:R0:W-:Y:S01]  /*3ce0*/  @P3 STG.E.U16 desc[UR38][R110.64+0x72], R4 ;  /* 0x000072046e003986 */ /* 0x0001e2000c101526 */
[----:B------:R-:W-:-:S13]  /*3cf0*/  ISETP.GT.AND P3, PT, R3, 0x80, P5 ;  /* 0x000000800300780c */ /* 0x000fda0002f64270 */
[----:B------:R-:W2:Y:S01]  /*3d00*/  @P3 LDG.E.LTC128B.U16 R118, desc[UR38][R60.64] ;  /* 0x000000263c763981 */ /* 0x000ea2000c1e1520 */
[----:B------:R-:W-:Y:S01]  /*3d10*/  BSSY B1, `(.L_x_95) ;  /* 0x000000a000017945 */ /* 0x000fe20003800000 */
[----:B--2---:R-:W-:-:S04]  /*3d20*/  IMAD.U32 R5, R118, 0x10000, RZ ;  /* 0x0001000076057824 */ /* 0x004fc800078e00ff */
[----:B------:R-:W-:-:S04]  /*3d30*/  FMUL R5, R5, R90 ;  /* 0x0000005a05057220 */ /* 0x000fc80000400000 */
[----:B------:R-:W-:-:S05]  /*3d40*/  FFMA R5, R24, R22, R5 ;  /* 0x0000001618057223 */ /* 0x000fca0000000005 */
[----:B------:R-:W-:-:S05]  /*3d50*/  F2FP.BF16.F32.PACK_AB R5, RZ, R5 ;  /* 0x00000005ff05723e */ /* 0x000fca00000010ff */
[----:B------:R0:W-:Y:S01]  /*3d60*/  @P3 STG.E.U16 desc[UR38][R14.64], R5 ;  /* 0x000000050e003986 */ /* 0x0001e2000c101526 */
[----:B------:R-:W-:-:S04]  /*3d70*/  ISETP.NE.AND P3, PT, R119, RZ, PT ;  /* 0x000000ff7700720c */ /* 0x000fc80003f65270 */
[----:B------:R-:W-:-:S13]  /*3d80*/  ISETP.GT.AND P3, PT, R3, 0x80, P3 ;  /* 0x000000800300780c */ /* 0x000fda0001f64270 */
[----:B0-----:R-:W-:Y:S05]  /*3d90*/  @!P3 BRA `(.L_x_96) ;  /* 0x000000000004b947 */ /* 0x001fea0003800000 */
[----:B------:R0:W5:Y:S02]  /*3da0*/  LDG.E.LTC128B.U16 R118, desc[UR38][R58.64+0x2] ;  /* 0x000002263a767981 */ /* 0x000164000c1e1520 */
.L_x_96:
[----:B------:R-:W-:Y:S05]  /*3db0*/  BSYNC B1 ;  /* 0x0000000000017941 */ /* 0x000fea0003800000 */
.L_x_95:
[----:B-----5:R-:W-:Y:S01]  /*3dc0*/  IMAD.U32 R5, R118, 0x10000, RZ ;  /* 0x0001000076057824 */ /* 0x020fe200078e00ff */
[----:B------:R-:W-:Y:S01]  /*3dd0*/  ISETP.GT.AND P5, PT, R3, 0x88, P5 ;  /* 0x000000880300780c */ /* 0x000fe20002fa4270 */
[----:B------:R-:W-:Y:S02]  /*3de0*/  BSSY B1, `(.L_x_97) ;  /* 0x000000a000017945 */ /* 0x000fe40003800000 */
[----:B------:R-:W-:Y:S01]  /*3df0*/  FMUL R4, R5, R90 ;  /* 0x0000005a05047220 */ /* 0x000fe20000400000 */
[----:B------:R-:W-:-:S03]  /*3e00*/  @P3 IMAD.MOV.U32 R5, RZ, RZ, R15 ;  /* 0x000000ffff053224 */ /* 0x000fc600078e000f */
[----:B------:R-:W-:-:S05]  /*3e10*/  FFMA R4, R25, R22, R4 ;  /* 0x0000001619047223 */ /* 0x000fca0000000004 */
[----:B------:R-:W-:-:S04]  /*3e20*/  F2FP.BF16.F32.PACK_AB R4, RZ, R4 ;  /* 0x00000004ff04723e */ /* 0x000fc800000010ff */
[----:B-1-34-:R-:W-:Y:S01]  /*3e30*/  PRMT R8, R4, 0x7610, R8 ;  /* 0x0000761004087816 */ /* 0x01afe20000000008 */
[----:B------:R-:W-:-:S05]  /*3e40*/  @P3 IMAD.MOV.U32 R4, RZ, RZ, R14 ;  /* 0x000000ffff043224 */ /* 0x000fca00078e000e */
[----:B------:R1:W-:Y:S01]  /*3e50*/  @P3 STG.E.U16 desc[UR38][R4.64+0x2], R8 ;  /* 0x0000020804003986 */ /* 0x0003e2000c101526 */
[----:B------:R-:W-:Y:S05]  /*3e60*/  @!P5 BRA `(.L_x_98) ;  /* 0x000000000004d947 */ /* 0x000fea0003800000 */
[----:B------:R2:W5:Y:S02]  /*3e70*/  LDG.E.LTC128B.U16 R118, desc[UR38][R10.64] ;  /* 0x000000260a767981 */ /* 0x000564000c1e1520 */
.L_x_98:
[----:B------:R-:W-:Y:S05]  /*3e80*/  BSYNC B1 ;  /* 0x0000000000017941 */ /* 0x000fea0003800000 */
.L_x_97:
[----:B-1---5:R-:W-:Y:S01]  /*3e90*/  IMAD.U32 R5, R118, 0x10000, RZ ;  /* 0x0001000076057824 */ /* 0x022fe200078e00ff */
[----:B------:R-:W-:Y:S01]  /*3ea0*/  ISETP.NE.AND P3, PT, R119, RZ, PT ;  /* 0x000000ff7700720c */ /* 0x000fe20003f65270 */
[----:B------:R-:W-:Y:S02]  /*3eb0*/  BSSY B1, `(.L_x_99) ;  /* 0x0000008000017945 */ /* 0x000fe40003800000 */
[----:B------:R-:W-:Y:S01]  /*3ec0*/  FMUL R5, R5, R90 ;  /* 0x0000005a05057220 */ /* 0x000fe20000400000 */
[----:B------:R-:W-:-:S03]  /*3ed0*/  ISETP.GT.AND P3, PT, R3, 0x88, P3 ;  /* 0x000000880300780c */ /* 0x000fc60001f64270 */
[----:B------:R-:W-:-:S05]  /*3ee0*/  FFMA R5, R26, R22, R5 ;  /* 0x000000161a057223 */ /* 0x000fca0000000005 */
[----:B------:R-:W-:-:S05]  /*3ef0*/  F2FP.BF16.F32.PACK_AB R5, RZ, R5 ;  /* 0x00000005ff05723e */ /* 0x000fca00000010ff */
[----:B------:R1:W-:Y:S01]  /*3f00*/  @P5 STG.E.U16 desc[UR38][R62.64], R5 ;  /* 0x000000053e005986 */ /* 0x0003e2000c101526 */
[----:B------:R-:W-:Y:S05]  /*3f10*/  @!P3 BRA `(.L_x_100) ;  /* 0x000000000004b947 */ /* 0x000fea0003800000 */
[----:B------:R3:W5:Y:S02]  /*3f20*/  LDG.E.LTC128B.U16 R118, desc[UR38][R12.64+0x2] ;  /* 0x000002260c767981 */ /* 0x000764000c1e1520 */
.L_x_100:
[----:B------:R-:W-:Y:S05]  /*3f30*/  BSYNC B1 ;  /* 0x0000000000017941 */ /* 0x000fea0003800000 */
.L_x_99:
[----:B-1---5:R-:W-:Y:S01]  /*3f40*/  IMAD.U32 R5, R118, 0x10000, RZ ;  /* 0x0001000076057824 */ /* 0x022fe200078e00ff */
[----:B------:R-:W-:Y:S01]  /*3f50*/  ISETP.NE.AND P5, PT, R116, RZ, PT ;  /* 0x000000ff7400720c */ /* 0x000fe20003fa5270 */
[----:B------:R-:W-:Y:S02]  /*3f60*/  BSSY B1, `(.L_x_101) ;  /* 0x0000008000017945 */ /* 0x000fe40003800000 */
[----:B------:R-:W-:-:S04]  /*3f70*/  FMUL R4, R5, R90 ;  /* 0x0000005a05047220 */ /* 0x000fc80000400000 */
[----:B------:R-:W-:-:S05]  /*3f80*/  FFMA R4, R27, R22, R4 ;  /* 0x000000161b047223 */ /* 0x000fca0000000004 */
[----:B------:R-:W-:-:S05]  /*3f90*/  F2FP.BF16.F32.PACK_AB R4, RZ, R4 ;  /* 0x00000004ff04723e */ /* 0x000fca00000010ff */
[----:B------:R1:W-:Y:S01]  /*3fa0*/  @P3 STG.E.U16 desc[UR38][R64.64+0x2], R4 ;  /* 0x0000020440003986 */ /* 0x0003e2000c101526 */
[----:B------:R-:W-:-:S13]  /*3fb0*/  ISETP.GT.AND P3, PT, R3, 0x80, P5 ;  /* 0x000000800300780c */ /* 0x000fda0002f64270 */
[----:B-1----:R-:W-:Y:S05]  /*3fc0*/  @!P3 BRA `(.L_x_102) ;  /* 0x000000000004b947 */ /* 0x002fea0003800000 */
[----:B------:R1:W5:Y:S02]  /*3fd0*/  LDG.E.LTC128B.U16 R118, desc[UR38][R58.64+0x10] ;  /* 0x000010263a767981 */ /* 0x000364000c1e1520 */
.L_x_102:
[----:B------:R-:W-:Y:S05]  /*3fe0*/  BSYNC B1 ;  /* 0x0000000000017941 */ /* 0x000fea0003800000 */
.L_x_101:
[----:B-----5:R-:W-:Y:S01]  /*3ff0*/  IMAD.U32 R5, R118, 0x10000, RZ ;  /* 0x0001000076057824 */ /* 0x020fe200078e00ff */
[----:B------:R-:W-:Y:S01]  /*4000*/  ISETP.NE.AND P5, PT, R117, RZ, PT ;  /* 0x000000ff7500720c */ /* 0x000fe20003fa5270 */
[----:B------:R-:W-:Y:S01]  /*4010*/  @P3 IMAD.MOV.U32 R4, RZ, RZ, R14 ;  /* 0x000000ffff043224 */ /* 0x000fe200078e000e */
[----:B------:R-:W-:Y:S01]  /*4020*/  BSSY B1, `(.L_x_103) ;  /* 0x000000a000017945 */ /* 0x000fe20003800000 */
[----:B------:R-:W-:-:S04]  /*4030*/  FMUL R5, R5, R90 ;  /* 0x0000005a05057220 */ /* 0x000fc80000400000 */
[----:B------:R-:W-:-:S05]  /*4040*/  FFMA R5, R28, R22, R5 ;  /* 0x000000161c057223 */ /* 0x000fca0000000005 */
[----:B------:R-:W-:-:S04]  /*4050*/  F2FP.BF16.F32.PACK_AB R5, RZ, R5 ;  /* 0x00000005ff05723e */ /* 0x000fc800000010ff */
[----:B------:R-:W-:Y:S01]  /*4060*/  PRMT R8, R5, 0x7610, R8 ;  /* 0x0000761005087816 */ /* 0x000fe20000000008 */
[----:B------:R-:W-:-:S05]  /*4070*/  @P3 IMAD.MOV.U32 R5, RZ, RZ, R15 ;  /* 0x000000ffff053224 */ /* 0x000fca00078e000f */
[----:B------:R4:W-:Y:S01]  /*4080*/  @P3 STG.E.U16 desc[UR38][R4.64+0x10], R8 ;  /* 0x0000100804003986 */ /* 0x0009e2000c101526 */
[----:B------:R-:W-:-:S13]  /*4090*/  ISETP.GT.AND P3, PT, R3, 0x80, P5 ;  /* 0x000000800300780c */ /* 0x000fda0002f64270 */
[----:B----4-:R-:W-:Y:S05]  /*40a0*/  @!P3 BRA `(.L_x_104) ;  /* 0x000000000004b947 */ /* 0x010fea0003800000 */
[----:B------:R4:W5:Y:S02]  /*40b0*/  LDG.E.LTC128B.U16 R118, desc[UR38][R58.64+0x12] ;  /* 0x000012263a767981 */ /* 0x000964000c1e1520 */
.L_x_104:
[----:B------:R-:W-:Y:S05]  /*40c0*/  BSYNC B1 ;  /* 0x0000000000017941 */ /* 0x000fea0003800000 */
.L_x_103:
[----:B-----5:R-:W-:Y:S01]  /*40d0*/  IMAD.U32 R5, R118, 0x10000, RZ ;  /* 0x0001000076057824 */ /* 0x020fe200078e00ff */
[----:B------:R-:W-:Y:S03]  /*40e0*/  BSSY B1, `(.L_x_105) ;  /* 0x000000c000017945 */ /* 0x000fe60003800000 */
[----:B------:R-:W-:Y:S01]  /*40f0*/  FMUL R4, R5, R90 ;  /* 0x0000005a05047220 */ /* 0x000fe20000400000 */
[----:B------:R-:W-:-:S03]  /*4100*/  @P3 IMAD.MOV.U32 R5, RZ, RZ, R15 ;  /* 0x000000ffff053224 */ /* 0x000fc600078e000f */
[----:B------:R-:W-:-:S05]  /*4110*/  FFMA R4, R29, R22, R4 ;  /* 0x000000161d047223 */ /* 0x000fca0000000004 */
[----:B------:R-:W-:-:S04]  /*4120*/  F2FP.BF16.F32.PACK_AB R4, RZ, R4 ;  /* 0x00000004ff04723e */ /* 0x000fc800000010ff */
[----:B------:R-:W-:Y:S01]  /*4130*/  PRMT R8, R4, 0x7610, R8 ;  /* 0x0000761004087816 */ /* 0x000fe20000000008 */
[----:B------:R-:W-:-:S05]  /*4140*/  @P3 IMAD.MOV.U32 R4, RZ, RZ, R14 ;  /* 0x000000ffff043224 */ /* 0x000fca00078e000e */
[----:B------:R0:W-:Y:S01]  /*4150*/  @P3 STG.E.U16 desc[UR38][R4.64+0x12], R8 ;  /* 0x0000120804003986 */ /* 0x0001e2000c101526 */
[----:B------:R-:W-:-:S04]  /*4160*/  ISETP.NE.AND P3, PT, R116, RZ, PT ;  /* 0x000000ff7400720c */ /* 0x000fc80003f65270 */
[----:B------:R-:W-:-:S13]  /*4170*/  ISETP.GT.AND P3, PT, R3, 0x88, P3 ;  /* 0x000000880300780c */ /* 0x000fda0001f64270 */
[----:B0-----:R-:W-:Y:S05]  /*4180*/  @!P3 BRA `(.L_x_106) ;  /* 0x000000000004b947 */ /* 0x001fea0003800000 */
[----:B------:R0:W5:Y:S02]  /*4190*/  LDG.E.LTC128B.U16 R118, desc[UR38][R12.64+0x10] ;  /* 0x000010260c767981 */ /* 0x000164000c1e1520 */
.L_x_106:
[----:B------:R-:W-:Y:S05]  /*41a0*/  BSYNC B1 ;  /* 0x0000000000017941 */ /* 0x000fea0003800000 */
.L_x_105:
        /* <DEDUP_REMOVED lines=9> */
.L_x_108:
[----:B------:R-:W-:Y:S05]  /*4240*/  BSYNC B1 ;  /* 0x0000000000017941 */ /* 0x000fea0003800000 */
.L_x_107:
[----:B-----5:R-:W-:Y:S01]  /*4250*/  IMAD.U32 R5, R118, 0x10000, RZ ;  /* 0x0001000076057824 */ /* 0x020fe200078e00ff */
[----:B------:R-:W-:Y:S01]  /*4260*/  ISETP.NE.AND P5, PT, R101, RZ, PT ;  /* 0x000000ff6500720c */ /* 0x000fe20003fa5270 */
[----:B------:R-:W-:Y:S02]  /*4270*/  BSSY B1, `(.L_x_109) ;  /* 0x000000b000017945 */ /* 0x000fe40003800000 */
[----:B------:R-:W-:Y:S01]  /*4280*/  FMUL R4, R5, R90 ;  /* 0x0000005a05047220 */ /* 0x000fe20000400000 */
[----:B------:R-:W-:-:S03]  /*4290*/  @P3 IMAD.MOV.U32 R5, RZ, RZ, R7 ;  /* 0x000000ffff053224 */ /* 0x000fc600078e0007 */
[----:B------:R-:W-:-:S05]  /*42a0*/  FFMA R4, R31, R22, R4 ;  /* 0x000000161f047223 */ /* 0x000fca0000000004 */
[----:B------:R-:W-:-:S04]  /*42b0*/  F2FP.BF16.F32.PACK_AB R4, RZ, R4 ;  /* 0x00000004ff04723e */ /* 0x000fc800000010ff */
[----:B------:R-:W-:Y:S01]  /*42c0*/  PRMT R8, R4, 0x7610, R8 ;  /* 0x0000761004087816 */ /* 0x000fe20000000008 */
[----:B------:R-:W-:-:S05]  /*42d0*/  @P3 IMAD.MOV.U32 R4, RZ, RZ, R6 ;  /* 0x000000ffff043224 */ /* 0x000fca00078e0006 */
[----:B------:R0:W-:Y:S01]  /*42e0*/  @P3 STG.E.U16 desc[UR38][R4.64+0x12], R8 ;  /* 0x0000120804003986 */ /* 0x0001e2000c101526 */
[----:B------:R-:W-:-:S13]  /*42f0*/  ISETP.GT.AND P3, PT, R3, 0x80, P5 ;  /* 0x000000800300780c */ /* 0x000fda0002f64270 */
[----:B0-----:R-:W-:Y:S05]  /*4300*/  @!P3 BRA `(.L_x_110) ;  /* 0x000000000004b947 */ /* 0x001fea0003800000 */
[----:B------:R0:W5:Y:S02]  /*4310*/  LDG.E.LTC128B.U16 R118, desc[UR38][R58.64+0x20] ;  /* 0x000020263a767981 */ /* 0x000164000c1e1520 */
.L_x_110:
[----:B------:R-:W-:Y:S05]  /*4320*/  BSYNC B1 ;  /* 0x0000000000017941 */ /* 0x000fea0003800000 */
.L_x_109:
        /* <DEDUP_REMOVED lines=13> */
.L_x_112:
[----:B------:R-:W-:Y:S05]  /*4400*/  BSYNC B1 ;  /* 0x0000000000017941 */ /* 0x000fea0003800000 */
.L_x_111:
        /* <DEDUP_REMOVED lines=13> */
.L_x_114:
[----:B------:R-:W-:Y:S05]  /*44e0*/  BSYNC B1 ;  /* 0x0000000000017941 */ /* 0x000fea0003800000 */
.L_x_113:
[----:B-----5:R-:W-:Y:S01]  /*44f0*/  IMAD.U32 R5, R118, 0x10000, RZ ;  /* 0x0001000076057824 */ /* 0x020fe200078e00ff */
[----:B------:R-:W-:Y:S01]  /*4500*/  BSSY B1, `(.L_x_115) ;  /* 0x000000b000017945 */ /* 0x000fe20003800000 */
[----:B------:R-:W-:Y:S02]  /*4510*/  @P3 IMAD.MOV.U32 R4, RZ, RZ, R6 ;  /* 0x000000ffff043224 */ /* 0x000fe400078e0006 */
        /* <DEDUP_REMOVED lines=9> */
.L_x_116:
[----:B------:R-:W-:Y:S05]  /*45b0*/  BSYNC B1 ;  /* 0x0000000000017941 */ /* 0x000fea0003800000 */
.L_x_115:
        /* <DEDUP_REMOVED lines=13> */
.L_x_118:
[----:B------:R-:W-:Y:S05]  /*4690*/  BSYNC B1 ;  /* 0x0000000000017941 */ /* 0x000fea0003800000 */
.L_x_117:
        /* <DEDUP_REMOVED lines=13> */
.L_x_120:
[----:B------:R-:W-:Y:S05]  /*4770*/  BSYNC B1 ;  /* 0x0000000000017941 */ /* 0x000fea0003800000 */
.L_x_119:
        /* <DEDUP_REMOVED lines=13> */
.L_x_122:
[----:B------:R-:W-:Y:S05]  /*4850*/  BSYNC B1 ;  /* 0x0000000000017941 */ /* 0x000fea0003800000 */
.L_x_121:
        /* <DEDUP_REMOVED lines=12> */
.L_x_124:
[----:B------:R-:W-:Y:S05]  /*4920*/  BSYNC B1 ;  /* 0x0000000000017941 */ /* 0x000fea0003800000 */
.L_x_123:
        /* <DEDUP_REMOVED lines=13> */
.L_x_126:
[----:B------:R-:W-:Y:S05]  /*4a00*/  BSYNC B1 ;  /* 0x0000000000017941 */ /* 0x000fea0003800000 */
.L_x_125:
        /* <DEDUP_REMOVED lines=13> */
.L_x_128:
[----:B------:R-:W-:Y:S05]  /*4ae0*/  BSYNC B1 ;  /* 0x0000000000017941 */ /* 0x000fea0003800000 */
.L_x_127:
        /* <DEDUP_REMOVED lines=13> */
.L_x_130:
[----:B------:R-:W-:Y:S05]  /*4bc0*/  BSYNC B1 ;  /* 0x0000000000017941 */ /* 0x000fea0003800000 */
.L_x_129:
        /* <DEDUP_REMOVED lines=12> */
.L_x_132:
[----:B------:R-:W-:Y:S05]  /*4c90*/  BSYNC B1 ;  /* 0x0000000000017941 */ /* 0x000fea0003800000 */
.L_x_131:
        /* <DEDUP_REMOVED lines=13> */
.L_x_134:
[----:B------:R-:W-:Y:S05]  /*4d70*/  BSYNC B1 ;  /* 0x0000000000017941 */ /* 0x000fea0003800000 */
.L_x_133:
        /* <DEDUP_REMOVED lines=12> */
.L_x_136:
[----:B------:R-:W-:Y:S05]  /*4e40*/  BSYNC B1 ;  /* 0x0000000000017941 */ /* 0x000fea0003800000 */
.L_x_135:
        /* <DEDUP_REMOVED lines=12> */
.L_x_138:
[----:B------:R-:W-:Y:S05]  /*4f10*/  BSYNC B1 ;  /* 0x0000000000017941 */ /* 0x000fea0003800000 */
.L_x_137:
        /* <DEDUP_REMOVED lines=12> */
.L_x_140:
[----:B------:R-:W-:Y:S05]  /*4fe0*/  BSYNC B1 ;  /* 0x0000000000017941 */ /* 0x000fea0003800000 */
.L_x_139:
        /* <DEDUP_REMOVED lines=12> */
.L_x_142:
[----:B------:R-:W-:Y:S05]  /*50b0*/  BSYNC B1 ;  /* 0x0000000000017941 */ /* 0x000fea0003800000 */
.L_x_141:
        /* <DEDUP_REMOVED lines=12> */
.L_x_144:
[----:B------:R-:W-:Y:S05]  /*5180*/  BSYNC B1 ;  /* 0x0000000000017941 */ /* 0x000fea0003800000 */
.L_x_143:
[----:B-----5:R-:W-:Y:S01]  /*5190*/  IMAD.U32 R5, R118, 0x10000, RZ ;  /* 0x0001000076057824 */ /* 0x020fe200078e00ff */
[----:B------:R-:W-:Y:S01]  /*51a0*/  ISETP.GT.AND P6, PT, R3, 0x88, P6 ;  /* 0x000000880300780c */ /* 0x000fe200037c4270 */
        /* <DEDUP_REMOVED lines=8> */
[----:B------:R-:W-:Y:S05]  /*5230*/  @!P6 BRA `(.L_x_146) ;  /* 0x000000000004e947 */ /* 0x000fea0003800000 */
[----:B------:R0:W5:Y:S02]  /*5240*/  LDG.E.LTC128B.U16 R118, desc[UR38][R12.64+0x60] ;  /* 0x000060260c767981 */ /* 0x000164000c1e1520 */
.L_x_146:
[----:B------:R-:W-:Y:S05]  /*5250*/  BSYNC B1 ;  /* 0x0000000000017941 */ /* 0x000fea0003800000 */
.L_x_145:
[----:B0----5:R-:W-:Y:S01]  /*5260*/  IMAD.U32 R5, R118, 0x10000, RZ ;  /* 0x0001000076057824 */ /* 0x021fe200078e00ff */
[----:B------:R-:W-:Y:S01]  /*5270*/  ISETP.GT.AND P2, PT, R3, 0x88, P2 ;  /* 0x000000880300780c */ /* 0x000fe20001744270 */
        /* <DEDUP_REMOVED lines=8> */
[----:B------:R-:W-:Y:S05]  /*5300*/  @!P2 BRA `(.L_x_148) ;  /* 0x000000000004a947 */ /* 0x000fea0003800000 */
[----:B------:R0:W5:Y:S02]  /*5310*/  LDG.E.LTC128B.U16 R118, desc[UR38][R12.64+0x62] ;  /* 0x000062260c767981 */ /* 0x000164000c1e1520 */
.L_x_148:
[----:B------:R-:W-:Y:S05]  /*5320*/  BSYNC B1 ;  /* 0x0000000000017941 */ /* 0x000fea0003800000 */
.L_x_147:
[----:B0----5:R-:W-:Y:S01]  /*5330*/  IMAD.U32 R5, R118, 0x10000, RZ ;  /* 0x0001000076057824 */ /* 0x021fe200078e00ff */
        /* <DEDUP_REMOVED lines=11> */
.L_x_150:
[----:B------:R-:W-:Y:S05]  /*53f0*/  BSYNC B1 ;  /* 0x0000000000017941 */ /* 0x000fea0003800000 */
.L_x_149:
        /* <DEDUP_REMOVED lines=12> */
.L_x_152:
[----:B------:R-:W-:Y:S05]  /*54c0*/  BSYNC B1 ;  /* 0x0000000000017941 */ /* 0x000fea0003800000 */
.L_x_151:
[----:B0----5:R-:W-:Y:S01]  /*54d0*/  IMAD.U32 R5, R118, 0x10000, RZ ;  /* 0x0001000076057824 */ /* 0x021fe200078e00ff */
[----:B------:R-:W-:Y:S01]  /*54e0*/  ISETP.GT.AND P1, PT, R3, 0x88, P1 ;  /* 0x000000880300780c */ /* 0x000fe20000f24270 */
[----:B------:R-:W-:Y:S02]  /*54f0*/  BSSY B1, `(.L_x_153) ;  /* 0x0000007000017945 */ /* 0x000fe40003800000 */
[----:B------:R-:W-:-:S04]  /*5500*/  FMUL R4, R5, R90 ;  /* 0x0000005a05047220 */ /* 0x000fc80000400000 */
[----:B------:R-:W-:-:S05]  /*5510*/  FFMA R4, R53, R22, R4 ;  /* 0x0000001635047223 */ /* 0x000fca0000000004 */
[----:B------:R-:W-:-:S05]  /*5520*/  F2FP.BF16.F32.PACK_AB R4, RZ, R4 ;  /* 0x00000004ff04723e */ /* 0x000fca00000010ff */
[----:B------:R0:W-:Y:S01]  /*5530*/  @P2 STG.E.U16 desc[UR38][R14.64+0x72], R4 ;  /* 0x000072040e002986 */ /* 0x0001e2000c101526 */
[----:B------:R-:W-:Y:S05]  /*5540*/  @!P1 BRA `(.L_x_154) ;  /* 0x0000000000049947 */ /* 0x000fea0003800000 */
[----:B------:R0:W5:Y:S02]  /*5550*/  LDG.E.LTC128B.U16 R118, desc[UR38][R12.64+0x70] ;  /* 0x000070260c767981 */ /* 0x000164000c1e1520 */
.L_x_154:
[----:B------:R-:W-:Y:S05]  /*5560*/  BSYNC B1 ;  /* 0x0000000000017941 */ /* 0x000fea0003800000 */
.L_x_153:
[----:B-----5:R-:W-:Y:S01]  /*5570*/  IMAD.U32 R5, R118, 0x10000, RZ ;  /* 0x0001000076057824 */ /* 0x020fe200078e00ff */
[----:B------:R-:W-:Y:S01]  /*5580*/  ISETP.GT.AND P0, PT, R3, 0x88, P0 ;  /* 0x000000880300780c */ /* 0x000fe20000704270 */
[----:B0-----:R-:W-:Y:S01]  /*5590*/  @P1 IMAD.MOV.U32 R4, RZ, RZ, R6 ;  /* 0x000000ffff041224 */ /* 0x001fe200078e0006 */
        /* <DEDUP_REMOVED lines=9> */
.L_x_156:
[----:B------:R-:W-:Y:S05]  /*5630*/  BSYNC B1 ;  /* 0x0000000000017941 */ /* 0x000fea0003800000 */
.L_x_155:
[----:B------:R-:W-:Y:S05]  /*5640*/  @!P0 BRA `(.L_x_157) ;  /* 0x0000001400688947 */ /* 0x000fea0003800000 */
[----:B-----5:R-:W-:-:S04]  /*5650*/  IMAD.U32 R3, R118, 0x10000, RZ ;  /* 0x0001000076037824 */ /* 0x020fc800078e00ff */
[----:B0-----:R-:W-:-:S04]  /*5660*/  FMUL R4, R3, R90 ;  /* 0x0000005a03047220 */ /* 0x001fc80000400000 */
[----:B------:R-:W-:-:S05]  /*5670*/  FFMA R4, R55, R22, R4 ;  /* 0x0000001637047223 */ /* 0x000fca0000000004 */
[----:B------:R-:W-:-:S05]  /*5680*/  F2FP.BF16.F32.PACK_AB R4, RZ, R4 ;  /* 0x00000004ff04723e */ /* 0x000fca00000010ff */
[----:B------:R0:W-:Y:S01]  /*5690*/  STG.E.U16 desc[UR38][R6.64+0x72], R4 ;  /* 0x0000720406007986 */ /* 0x0001e2000c101526 */
[----:B------:R-:W-:Y:S05]  /*56a0*/  BRA `(.L_x_157) ;  /* 0x0000001400507947 */ /* 0x000fea0003800000 */
.L_x_34:
[----:B------:R-:W-:Y:S01]  /*56b0*/  ULDC.64 UR4, c[0x0][0x5c0] ;  /* 0x0001700000047ab9 */ /* 0x000fe20000000a00 */
[----:B------:R-:W-:Y:S01]  /*56c0*/  ISETP.GT.AND P4, PT, R4, 0x1, PT ;  /* 0x000000010400780c */ /* 0x000fe20003f84270 */
[-C--:B------:R-:W-:Y:S01]  /*56d0*/  FMUL R56, R56, R22.reuse ;  /* 0x0000001638387220 */ /* 0x080fe20000400000 */
[----:B------:R-:W-:Y:S01]  /*56e0*/  LEA R10, P1, R110, UR4, 0x1 ;  /* 0x000000046e0a7c11 */ /* 0x000fe2000f8208ff */
[-C--:B------:R-:W-:Y:S01]  /*56f0*/  FMUL R57, R57, R22.reuse ;  /* 0x0000001639397220 */ /* 0x080fe20000400000 */
[C---:B------:R-:W-:Y:S01]  /*5700*/  IMAD.SHL.U32 R7, R91.reuse, 0x2, RZ ;  /* 0x000000025b077824 */ /* 0x040fe200078e00ff */
[----:B------:R-:W-:Y:S01]  /*5710*/  SHF.L.U64.HI R5, R91, 0x1, R94 ;  /* 0x000000015b057819 */ /* 0x000fe2000001025e */
[----:B------:R-:W-:Y:S01]  /*5720*/  IMAD.SHL.U32 R23, R92, 0x2, RZ ;  /* 0x000000025c177824 */ /* 0x000fe200078e00ff */
[----:B------:R-:W-:Y:S01]  /*5730*/  LEA.HI.X R11, R110, UR5, R113, 0x1, P1 ;  /* 0x000000056e0b7c11 */ /* 0x000fe200088f0c71 */
[-C--:B------:R-:W-:Y:S01]  /*5740*/  FMUL R58, R58, R22.reuse ;  /* 0x000000163a3a7220 */ /* 0x080fe20000400000 */
[----:B------:R-:W-:Y:S01]  /*5750*/  ISETP.GT.AND P1, PT, R3, RZ, P4 ;  /* 0x000000ff0300720c */ /* 0x000fe20002724270 */
[----:B------:R-:W-:Y:S01]  /*5760*/  FMUL R59, R59, R22 ;  /* 0x000000163b3b7220 */ /* 0x000fe20000400000 */
[----:B------:R-:W-:Y:S01]  /*5770*/  F2FP.BF16.F32.PACK_AB R56, RZ, R56 ;  /* 0x00000038ff38723e */ /* 0x000fe200000010ff */
[-C--:B------:R-:W-:Y:S01]  /*5780*/  FMUL R60, R60, R22.reuse ;  /* 0x000000163c3c7220 */ /* 0x080fe20000400000 */
[----:B------:R-:W-:Y:S01]  /*5790*/  F2FP.BF16.F32.PACK_AB R57, RZ, R57 ;  /* 0x00000039ff39723e */ /* 0x000fe200000010ff */
[----:B------:R-:W-:Y:S01]  /*57a0*/  FMUL R61, R61, R22 ;  /* 0x000000163d3d7220 */ /* 0x000fe20000400000 */
[----:B------:R-:W-:Y:S01]  /*57b0*/  SHF.L.U64.HI R13, R92, 0x1, R93 ;  /* 0x000000015c0d7819 */ /* 0x000fe2000001025d */
[----:B------:R-:W-:Y:S01]  /*57c0*/  @P0 STG.E.U16 desc[UR38][R10.64], R56 ;  /* 0x000000380a000986 */ /* 0x000fe2000c101526 */
[----:B------:R-:W-:Y:S01]  /*57d0*/  IADD3 R8, P0, R7, R10, RZ ;  /* 0x0000000a07087210 */ /* 0x000fe20007f1e0ff */
[-C--:B------:R-:W-:Y:S01]  /*57e0*/  FMUL R62, R62, R22.reuse ;  /* 0x000000163e3e7220 */ /* 0x080fe20000400000 */
[----:B------:R-:W-:Y:S01]  /*57f0*/  ISETP.GT.AND P2, PT, R3, 0x8, P5 ;  /* 0x000000080300780c */ /* 0x000fe20002f44270 */
[----:B------:R-:W-:Y:S01]  /*5800*/  FMUL R63, R63, R22 ;  /* 0x000000163f3f7220 */ /* 0x000fe20000400000 */
[----:B------:R-:W-:Y:S01]  /*5810*/  ISETP.GT.AND P3, PT, R4, 0x8, PT ;  /* 0x000000080400780c */ /* 0x000fe20003f64270 */
[----:B------:R-:W-:Y:S01]  /*5820*/  IMAD.X R9, R5, 0x1, R11, P0 ;  /* 0x0000000105097824 */ /* 0x000fe200000e060b */
[----:B------:R-:W-:Y:S01]  /*5830*/  @P1 STG.E.U16 desc[UR38][R10.64+0x2], R57 ;  /* 0x000002390a001986 */ /* 0x000fe2000c101526 */
[----:B------:R-:W-:Y:S01]  /*5840*/  IADD3 R6, P0, P1, R23, R10, R7 ;  /* 0x0000000a17067210 */ /* 0x000fe2000791e007 */
[----:B------:R-:W-:Y:S01]  /*5850*/  FMUL R64, R64, R22 ;  /* 0x0000001640407220 */ /* 0x000fe20000400000 */
[----:B------:R-:W-:Y:S01]  /*5860*/  F2FP.BF16.F32.PACK_AB R58, RZ, R58 ;  /* 0x0000003aff3a723e */ /* 0x000fe200000010ff */
[-C--:B------:R-:W-:Y:S01]  /*5870*/  FMUL R65, R65, R22.reuse ;  /* 0x0000001641417220 */ /* 0x080fe20000400000 */
[----:B------:R-:W-:Y:S01]  /*5880*/  IADD3.X R7, R13, R11, R5, P0, P1 ;  /* 0x0000000b0d077210 */ /* 0x000fe200007e2405 */
[-C--:B------:R-:W-:Y:S01]  /*5890*/  FMUL R66, R66, R22.reuse ;  /* 0x0000001642427220 */ /* 0x080fe20000400000 */
[----:B------:R-:W-:Y:S01]  /*58a0*/  ISETP.GT.AND P1, PT, R3, 0x8, P4 ;  /* 0x000000080300780c */ /* 0x000fe20002724270 */
[-C--:B------:R-:W-:Y:S01]  /*58b0*/  FMUL R67, R67, R22.reuse ;  /* 0x0000001643437220 */ /* 0x080fe20000400000 */
[----:B------:R-:W-:Y:S01]  /*58c0*/  ISETP.GT.AND P0, PT, R3, RZ, P3 ;  /* 0x000000ff0300720c */ /* 0x000fe20001f04270 */
[----:B------:R-:W-:Y:S01]  /*58d0*/  @P2 STG.E.U16 desc[UR38][R8.64], R58 ;  /* 0x0000003a08002986 */ /* 0x000fe2000c101526 */
[----:B------:R-:W-:Y:S01]  /*58e0*/  F2FP.BF16.F32.PACK_AB R59, RZ, R59 ;  /* 0x0000003bff3b723e */ /* 0x000fe200000010ff */
[----:B------:R-:W-:Y:S01]  /*58f0*/  FMUL R68, R68, R22 ;  /* 0x0000001644447220 */ /* 0x000fe20000400000 */
[----:B------:R-:W-:Y:S01]  /*5900*/  F2FP.BF16.F32.PACK_AB R60, RZ, R60 ;  /* 0x0000003cff3c723e */ /* 0x000fe200000010ff */
[-C--:B------:R-:W-:Y:S01]  /*5910*/  FMUL R69, R69, R22.reuse ;  /* 0x0000001645457220 */ /* 0x080fe20000400000 */
[----:B------:R-:W-:Y:S01]  /*5920*/  ISETP.GT.AND P2, PT, R4, 0x9, PT ;  /* 0x000000090400780c */ /* 0x000fe20003f44270 */
[-C--:B------:R-:W-:Y:S01]  /*5930*/  FMUL R70, R70, R22.reuse ;  /* 0x0000001646467220 */ /* 0x080fe20000400000 */
[----:B------:R-:W-:Y:S01]  /*5940*/  F2FP.BF16.F32.PACK_AB R61, RZ, R61 ;  /* 0x0000003dff3d723e */ /* 0x000fe200000010ff */
[----:B------:R-:W-:Y:S01]  /*5950*/  FMUL R71, R71, R22 ;  /* 0x0000001647477220 */ /* 0x000fe20000400000 */
[----:B------:R-:W-:Y:S01]  /*5960*/  F2FP.BF16.F32.PACK_AB R62, RZ, R62 ;  /* 0x0000003eff3e723e */ /* 0x000fe200000010ff */
[----:B------:R-:W-:Y:S01]  /*5970*/  @P1 STG.E.U16 desc[UR38][R8.64+0x2], R59 ;  /* 0x0000023b08001986 */ /* 0x000fe2000c101526 */
[----:B------:R-:W-:Y:S01]  /*5980*/  F2FP.BF16.F32.PACK_AB R63, RZ, R63 ;  /* 0x0000003fff3f723e */ /* 0x000fe200000010ff */
[----:B------:R-:W-:Y:S01]  /*5990*/  FMUL R72, R72, R22 ;  /* 0x0000001648487220 */ /* 0x000fe20000400000 */
[----:B------:R-:W-:Y:S01]  /*59a0*/  F2FP.BF16.F32.PACK_AB R64, RZ, R64 ;  /* 0x00000040ff40723e */ /* 0x000fe200000010ff */
[----:B------:R-:W-:Y:S01]  /*59b0*/  @P0 STG.E.U16 desc[UR38][R10.64+0x10], R60 ;  /* 0x0000103c0a000986 */ /* 0x000fe2000c101526 */
[----:B------:R-:W-:Y:S01]  /*59c0*/  ISETP.GT.AND P0, PT, R3, RZ, P2 ;  /* 0x000000ff0300720c */ /* 0x000fe20001704270 */
[-C--:B------:R-:W-:Y:S01]  /*59d0*/  FMUL R73, R73, R22.reuse ;  /* 0x0000001649497220 */ /* 0x080fe20000400000 */
[----:B------:R-:W-:Y:S01]  /*59e0*/  ISETP.GT.AND P1, PT, R4, 0x11, PT ;  /* 0x000000110400780c */ /* 0x000fe20003f24270 */
[-C--:B------:R-:W-:Y:S01]  /*59f0*/  FMUL R74, R74, R22.reuse ;  /* 0x000000164a4a7220 */ /* 0x080fe20000400000 */
[----:B------:R-:W-:Y:S01]  /*5a00*/  F2FP.BF16.F32.PACK_AB R65, RZ, R65 ;  /* 0x00000041ff41723e */ /* 0x000fe200000010ff */
[----:B------:R-:W-:Y:S01]  /*5a10*/  FMUL R75, R75, R22 ;  /* 0x000000164b4b7220 */ /* 0x000fe20000400000 */
[----:B------:R-:W-:Y:S01]  /*5a20*/  F2FP.BF16.F32.PACK_AB R66, RZ, R66 ;  /* 0x00000042ff42723e */ /* 0x000fe200000010ff */
[-C--:B------:R-:W-:Y:S01]  /*5a30*/  FMUL R76, R76, R22.reuse ;  /* 0x000000164c4c7220 */ /* 0x080fe20000400000 */
[----:B------:R-:W-:Y:S01]  /*5a40*/  F2FP.BF16.F32.PACK_AB R67, RZ, R67 ;  /* 0x00000043ff43723e */ /* 0x000fe200000010ff */
[----:B------:R-:W-:Y:S01]  /*5a50*/  FMUL R77, R77, R22 ;  /* 0x000000164d4d7220 */ /* 0x000fe20000400000 */
[----:B------:R-:W-:Y:S01]  /*5a60*/  F2FP.BF16.F32.PACK_AB R68, RZ, R68 ;  /* 0x00000044ff44723e */ /* 0x000fe200000010ff */
[-C--:B------:R-:W-:Y:S01]  /*5a70*/  FMUL R78, R78, R22.reuse ;  /* 0x000000164e4e7220 */ /* 0x080fe20000400000 */
[----:B------:R-:W-:Y:S01]  /*5a80*/  F2FP.BF16.F32.PACK_AB R69, RZ, R69 ;  /* 0x00000045ff45723e */ /* 0x000fe200000010ff */
[----:B------:R-:W-:Y:S01]  /*5a90*/  @P0 STG.E.U16 desc[UR38][R10.64+0x12], R61 ;  /* 0x0000123d0a000986 */ /* 0x000fe2000c101526 */
[----:B------:R-:W-:Y:S01]  /*5aa0*/  ISETP.GT.AND P0, PT, R3, 0x8, P3 ;  /* 0x000000080300780c */ /* 0x000fe20001f04270 */
        /* <DEDUP_REMOVED lines=14> */
[-C--:B------:R-:W-:Y:S01]  /*5b90*/  FMUL R85, R85, R22.reuse ;  /* 0x0000001655557220 */ /* 0x080fe20000400000 */
[----:B------:R-:W-:Y:S01]  /*5ba0*/  ISETP.GT.AND P2, PT, R4, 0x10, PT ;  /* 0x000000100400780c */ /* 0x000fe20003f44270 */
        /* <DEDUP_REMOVED lines=10> */
[----:B------:R-:W-:Y:S01]  /*5c50*/  @P0 STG.E.U16 desc[UR38][R8.64+0x12], R63 ;  /* 0x0000123f08000986 */ /* 0x000fe2000c101526 */
[----:B------:R-:W-:Y:S01]  /*5c60*/  ISETP.GT.AND P0, PT, R3, RZ, P2 ;  /* 0x000000ff0300720c */ /* 0x000fe20001704270 */
        /* <DEDUP_REMOVED lines=12> */
[----:B------:R-:W-:Y:S01]  /*5d30*/  @P0 STG.E.U16 desc[UR38][R10.64+0x20], R64 ;  /* 0x000020400a000986 */ /* 0x000fe2000c101526 */
[----:B------:R-:W-:Y:S01]  /*5d40*/  ISETP.GT.AND P0, PT, R3, RZ, P1 ;  /* 0x000000ff0300720c */ /* 0x000fe20000f04270 */
        /* <DEDUP_REMOVED lines=13> */
[----:B------:R-:W-:Y:S01]  /*5e20*/  ISETP.GT.AND P0, PT, R3, 0x8, P2 ;  /* 0x000000080300780c */ /* 0x000fe20001704270 */
        /* <DEDUP_REMOVED lines=36> */
[----:B------:R-:W-:Y:S01]  /*6070*/  FMUL R55, R55, R22 ;  /* 0x0000001637377220 */ /* 0x000fe20000400000 */
[----:B------:R-:W-:-:S02]  /*6080*/  F2FP.BF16.F32.PACK_AB R41, RZ, R41 ;  /* 0x00000029ff29723e */ /* 0x000fc400000010ff */
[----:B------:R-:W-:Y:S01]  /*6090*/  F2FP.BF16.F32.PACK_AB R42, RZ, R42 ;  /* 0x0000002aff2a723e */ /* 0x000fe200000010ff */
[----:B------:R-:W-:Y:S01]  /*60a0*/  @P0 STG.E.U16 desc[UR38][R10.64+0x30], R68 ;  /* 0x000030440a000986 */ /* 0x000fe2000c101526 */
[----:B------:R-:W-:Y:S02]  /*60b0*/  ISETP.GT.AND P0, PT, R3, RZ, P1 ;  /* 0x000000ff0300720c */ /* 0x000fe40000f04270 */
[----:B------:R-:W-:Y:S02]  /*60c0*/  F2FP.BF16.F32.PACK_AB R43, RZ, R43 ;  /* 0x0000002bff2b723e */ /* 0x000fe400000010ff */
[----:B------:R-:W-:Y:S02]  /*60d0*/  F2FP.BF16.F32.PACK_AB R44, RZ, R44 ;  /* 0x0000002cff2c723e */ /* 0x000fe400000010ff */
[----:B------:R-:W-:Y:S02]  /*60e0*/  F2FP.BF16.F32.PACK_AB R45, RZ, R45 ;  /* 0x0000002dff2d723e */ /* 0x000fe400000010ff */
[----:B------:R-:W-:-:S02]  /*60f0*/  F2FP.BF16.F32.PACK_AB R46, RZ, R46 ;  /* 0x0000002eff2e723e */ /* 0x000fc400000010ff */
[----:B------:R-:W-:Y:S02]  /*6100*/  F2FP.BF16.F32.PACK_AB R47, RZ, R47 ;  /* 0x0000002fff2f723e */ /* 0x000fe400000010ff */
[----:B------:R-:W-:Y:S01]  /*6110*/  F2FP.BF16.F32.PACK_AB R48, RZ, R48 ;  /* 0x00000030ff30723e */ /* 0x000fe200000010ff */
[----:B------:R-:W-:Y:S01]  /*6120*/  @P0 STG.E.U16 desc[UR38][R10.64+0x32], R69 ;  /* 0x000032450a000986 */ /* 0x000fe2000c101526 */
[----:B------:R-:W-:Y:S02]  /*6130*/  ISETP.GT.AND P0, PT, R3, 0x8, P2 ;  /* 0x000000080300780c */ /* 0x000fe40001704270 */
[----:B------:R-:W-:Y:S02]  /*6140*/  ISETP.GT.AND P2, PT, R4, 0x20, PT ;  /* 0x000000200400780c */ /* 0x000fe40003f44270 */
[----:B------:R-:W-:Y:S02]  /*6150*/  F2FP.BF16.F32.PACK_AB R49, RZ, R49 ;  /* 0x00000031ff31723e */ /* 0x000fe400000010ff */
[----:B------:R-:W-:-:S02]  /*6160*/  F2FP.BF16.F32.PACK_AB R50, RZ, R50 ;  /* 0x00000032ff32723e */ /* 0x000fc400000010ff */
[----:B------:R-:W-:Y:S02]  /*6170*/  F2FP.BF16.F32.PACK_AB R51, RZ, R51 ;  /* 0x00000033ff33723e */ /* 0x000fe400000010ff */
[----:B------:R-:W-:Y:S02]  /*6180*/  F2FP.BF16.F32.PACK_AB R52, RZ, R52 ;  /* 0x00000034ff34723e */ /* 0x000fe400000010ff */
[----:B------:R-:W-:Y:S01]  /*6190*/  F2FP.BF16.F32.PACK_AB R53, RZ, R53 ;  /* 0x00000035ff35723e */ /* 0x000fe200000010ff */
[----:B------:R-:W-:Y:S01]  /*61a0*/  @P0 STG.E.U16 desc[UR38][R8.64+0x30], R70 ;  /* 0x0000304608000986 */ /* 0x000fe2000c101526 */
[----:B------:R-:W-:Y:S02]  /*61b0*/  ISETP.GT.AND P0, PT, R3, 0x8, P1 ;  /* 0x000000080300780c */ /* 0x000fe40000f04270 */
[----:B------:R-:W-:Y:S02]  /*61c0*/  ISETP.GT.AND P1, PT, R4, 0x21, PT ;  /* 0x000000210400780c */ /* 0x000fe40003f24270 */
[----:B------:R-:W-:-:S02]  /*61d0*/  F2FP.BF16.F32.PACK_AB R54, RZ, R54 ;  /* 0x00000036ff36723e */ /* 0x000fc400000010ff */
[----:B------:R-:W-:-:S07]  /*61e0*/  F2FP.BF16.F32.PACK_AB R55, RZ, R55 ;  /* 0x00000037ff37723e */ /* 0x000fce00000010ff */
[----:B------:R-:W-:Y:S01]  /*61f0*/  @P0 STG.E.U16 desc[UR38][R8.64+0x32], R71 ;  /* 0x0000324708000986 */ /* 0x000fe2000c101526 */
[----:B------:R-:W-:-:S13]  /*6200*/  ISETP.GT.AND P0, PT, R3, RZ, P2 ;  /* 0x000000ff0300720c */ /* 0x000fda0001704270 */
[----:B------:R-:W-:Y:S01]  /*6210*/  @P0 STG.E.U16 desc[UR38][R10.64+0x40], R72 ;  /* 0x000040480a000986 */ /* 0x000fe2000c101526 */
[----:B------:R-:W-:-:S13]  /*6220*/  ISETP.GT.AND P0, PT, R3, RZ, P1 ;  /* 0x000000ff0300720c */ /* 0x000fda0000f04270 */
[----:B------:R-:W-:Y:S01]  /*6230*/  @P0 STG.E.U16 desc[UR38][R10.64+0x42], R73 ;  /* 0x000042490a000986 */ /* 0x000fe2000c101526 */
[----:B------:R-:W-:Y:S02]  /*6240*/  ISETP.GT.AND P0, PT, R3, 0x8, P2 ;  /* 0x000000080300780c */ /* 0x000fe40001704270 */
[----:B------:R-:W-:-:S11]  /*6250*/  ISETP.GT.AND P2, PT, R4, 0x38, PT ;  /* 0x000000380400780c */ /* 0x000fd60003f44270 */
[----:B------:R-:W-:Y:S01]  /*6260*/  @P0 STG.E.U16 desc[UR38][R8.64+0x40], R74 ;  /* 0x0000404a08000986 */ /* 0x000fe2000c101526 */
[----:B------:R-:W-:Y:S02]  /*6270*/  ISETP.GT.AND P0, PT, R3, 0x8, P1 ;  /* 0x000000080300780c */ /* 0x000fe40000f04270 */
[----:B------:R-:W-:-:S11]  /*6280*/  ISETP.GT.AND P1, PT, R4, 0x28, PT ;  /* 0x000000280400780c */ /* 0x000fd60003f24270 */
[----:B------:R-:W-:Y:S01]  /*6290*/  @P0 STG.E.U16 desc[UR38][R8.64+0x42], R75 ;  /* 0x0000424b08000986 */ /* 0x000fe2000c101526 */
[----:B------:R-:W-:-:S13]  /*62a0*/  ISETP.GT.AND P0, PT, R3, RZ, P1 ;  /* 0x000000ff0300720c */ /* 0x000fda0000f04270 */
[----:B------:R-:W-:Y:S01]  /*62b0*/  @P0 STG.E.U16 desc[UR38][R10.64+0x50], R76 ;  /* 0x0000504c0a000986 */ /* 0x000fe2000c101526 */
[----:B------:R-:W-:-:S13]  /*62c0*/  ISETP.GT.AND P0, PT, R3, RZ, P4 ;  /* 0x000000ff0300720c */ /* 0x000fda0002704270 */
[----:B------:R-:W-:Y:S01]  /*62d0*/  @P0 STG.E.U16 desc[UR38][R10.64+0x52], R77 ;  /* 0x0000524d0a000986 */ /* 0x000fe2000c101526 */
[----:B------:R-:W-:-:S13]  /*62e0*/  ISETP.GT.AND P0, PT, R3, 0x8, P1 ;  /* 0x000000080300780c */ /* 0x000fda0000f04270 */
[----:B------:R-:W-:Y:S01]  /*62f0*/  @P0 STG.E.U16 desc[UR38][R8.64+0x50], R78 ;  /* 0x0000504e08000986 */ /* 0x000fe2000c101526 */
[----:B------:R-:W-:-:S13]  /*6300*/  ISETP.GT.AND P0, PT, R3, 0x8, P4 ;  /* 0x000000080300780c */ /* 0x000fda0002704270 */
[----:B------:R-:W-:Y:S01]  /*6310*/  @P0 STG.E.U16 desc[UR38][R8.64+0x52], R79 ;  /* 0x0000524f08000986 */ /* 0x000fe2000c101526 */
[----:B------:R-:W-:-:S04]  /*6320*/  ISETP.GT.AND P0, PT, R4, 0x30, PT ;  /* 0x000000300400780c */ /* 0x000fc80003f04270 */
        /* <DEDUP_REMOVED lines=8> */
[----:B------:R-:W-:-:S05]  /*63b0*/  IADD3 R14, P1, R23, R8, RZ ;  /* 0x00000008170e7210 */ /* 0x000fca0007f3e0ff */
[----:B------:R-:W-:Y:S01]  /*63c0*/  IMAD.X R15, R13, 0x1, R9, P1 ;  /* 0x000000010d0f7824 */ /* 0x000fe200008e0609 */
[----:B------:R-:W-:-:S13]  /*63d0*/  ISETP.GT.AND P1, PT, R3, RZ, P2 ;  /* 0x000000ff0300720c */ /* 0x000fda0001724270 */
[----:B------:R-:W-:Y:S01]  /*63e0*/  @P1 STG.E.U16 desc[UR38][R10.64+0x70], R84 ;  /* 0x000070540a001986 */ /* 0x000fe2000c101526 */
[----:B------:R-:W-:-:S05]  /*63f0*/  IADD3 R20, P1, R23, R8, RZ ;  /* 0x0000000817147210 */ /* 0x000fca0007f3e0ff */
[----:B------:R-:W-:Y:S01]  /*6400*/  IMAD.X R21, R13, 0x1, R9, P1 ;  /* 0x000000010d157824 */ /* 0x000fe200008e0609 */
[----:B------:R-:W-:-:S05]  /*6410*/  IADD3 R12, P1, R23, R10, RZ ;  /* 0x0000000a170c7210 */ /* 0x000fca0007f3e0ff */
[----:B------:R-:W-:Y:S01]  /*6420*/  IMAD.X R13, R13, 0x1, R11, P1 ;  /* 0x000000010d0d7824 */ /* 0x000fe200008e060b */
[----:B------:R-:W-:-:S04]  /*6430*/  ISETP.GT.AND P1, PT, R4, 0x39, PT ;  /* 0x000000390400780c */ /* 0x000fc80003f24270 */
[----:B------:R-:W-:-:S13]  /*6440*/  ISETP.GT.AND P6, PT, R3, RZ, P1 ;  /* 0x000000ff0300720c */ /* 0x000fda0000fc4270 */
[----:B------:R-:W-:Y:S01]  /*6450*/  @P6 STG.E.U16 desc[UR38][R10.64+0x72], R85 ;  /* 0x000072550a006986 */ /* 0x000fe2000c101526 */
[----:B------:R-:W-:-:S13]  /*6460*/  ISETP.GT.AND P6, PT, R3, 0x8, P2 ;  /* 0x000000080300780c */ /* 0x000fda00017c4270 */
[----:B------:R-:W-:Y:S01]  /*6470*/  @P6 STG.E.U16 desc[UR38][R8.64+0x70], R86 ;  /* 0x0000705608006986 */ /* 0x000fe2000c101526 */
[----:B------:R-:W-:-:S13]  /*6480*/  ISETP.GT.AND P6, PT, R3, 0x8, P1 ;  /* 0x000000080300780c */ /* 0x000fda0000fc4270 */
[----:B------:R0:W-:Y:S01]  /*6490*/  @P6 STG.E.U16 desc[UR38][R8.64+0x72], R87 ;  /* 0x0000725708006986 */ /* 0x0001e2000c101526 */
[C---:B------:R-:W-:Y:S02]  /*64a0*/  ISETP.GT.AND P6, PT, R3.reuse, 0x80, P5 ;  /* 0x000000800300780c */ /* 0x040fe40002fc4270 */
[----:B------:R-:W-:-:S11]  /*64b0*/  ISETP.GT.AND P5, PT, R3, 0x88, P5 ;  /* 0x000000880300780c */ /* 0x000fd60002fa4270 */
[----:B------:R-:W-:Y:S01]  /*64c0*/  @P6 STG.E.U16 desc[UR38][R12.64], R24 ;  /* 0x000000180c006986 */ /* 0x000fe2000c101526 */
[----:B------:R-:W-:-:S04]  /*64d0*/  ISETP.GT.AND P6, PT, R4, 0x1, PT ;  /* 0x000000010400780c */ /* 0x000fc80003fc4270 */
[----:B------:R-:W-:-:S13]  /*64e0*/  ISETP.GT.AND P6, PT, R3, 0x80, P6 ;  /* 0x000000800300780c */ /* 0x000fda00037c4270 */
[----:B0-----:R-:W-:Y:S02]  /*64f0*/  @P6 IMAD.MOV.U32 R8, RZ, RZ, R12 ;  /* 0x000000ffff086224 */ /* 0x001fe400078e000c */
[----:B------:R-:W-:-:S05]  /*6500*/  @P6 IMAD.MOV.U32 R9, RZ, RZ, R13 ;  /* 0x000000ffff096224 */ /* 0x000fca00078e000d */
[----:B------:R0:W-:Y:S01]  /*6510*/  @P6 STG.E.U16 desc[UR38][R8.64+0x2], R25 ;  /* 0x0000021908006986 */ /* 0x0001e2000c101526 */
[----:B------:R-:W-:-:S03]  /*6520*/  ISETP.GT.AND P6, PT, R4, 0x1, PT ;  /* 0x000000010400780c */ /* 0x000fc60003fc4270 */
[----:B------:R-:W-:Y:S01]  /*6530*/  @P5 STG.E.U16 desc[UR38][R14.64], R26 ;  /* 0x0000001a0e005986 */ /* 0x000fe2000c101526 */
[----:B------:R-:W-:Y:S02]  /*6540*/  ISETP.GT.AND P5, PT, R3, 0x88, P6 ;  /* 0x000000880300780c */ /* 0x000fe400037a4270 */
[----:B------:R-:W-:-:S11]  /*6550*/  ISETP.GT.AND P6, PT, R4, 0x8, PT ;  /* 0x000000080400780c */ /* 0x000fd60003fc4270 */
[----:B------:R-:W-:Y:S01]  /*6560*/  @P5 STG.E.U16 desc[UR38][R20.64+0x2], R27 ;  /* 0x0000021b14005986 */ /* 0x000fe2000c101526 */
[----:B------:R-:W-:Y:S02]  /*6570*/  ISETP.GT.AND P5, PT, R3, 0x80, P6 ;  /* 0x000000800300780c */ /* 0x000fe400037a4270 */
[----:B------:R-:W-:-:S11]  /*6580*/  ISETP.GT.AND P6, PT, R4, 0x9, PT ;  /* 0x000000090400780c */ /* 0x000fd60003fc4270 */
[----:B0-----:R-:W-:Y:S02]  /*6590*/  @P5 IMAD.MOV.U32 R8, RZ, RZ, R12 ;  /* 0x000000ffff085224 */ /* 0x001fe400078e000c */
[----:B------:R-:W-:-:S05]  /*65a0*/  @P5 IMAD.MOV.U32 R9, RZ, RZ, R13 ;  /* 0x000000ffff095224 */ /* 0x000fca00078e000d */
[----:B------:R0:W-:Y:S01]  /*65b0*/  @P5 STG.E.U16 desc[UR38][R8.64+0x10], R28 ;  /* 0x0000101c08005986 */ /* 0x0001e2000c101526 */
[----:B------:R-:W-:-:S13]  /*65c0*/  ISETP.GT.AND P5, PT, R3, 0x80, P6 ;  /* 0x000000800300780c */ /* 0x000fda00037a4270 */
[----:B0-----:R-:W-:Y:S02]  /*65d0*/  @P5 IMAD.MOV.U32 R8, RZ, RZ, R12 ;  /* 0x000000ffff085224 */ /* 0x001fe400078e000c */
[----:B------:R-:W-:-:S05]  /*65e0*/  @P5 IMAD.MOV.U32 R9, RZ, RZ, R13 ;  /* 0x000000ffff095224 */ /* 0x000fca00078e000d */
[----:B------:R0:W-:Y:S01]  /*65f0*/  @P5 STG.E.U16 desc[UR38][R8.64+0x12], R29 ;  /* 0x0000121d08005986 */ /* 0x0001e2000c101526 */
[----:B------:R-:W-:-:S04]  /*6600*/  ISETP.GT.AND P5, PT, R4, 0x8, PT ;  /* 0x000000080400780c */ /* 0x000fc80003fa4270 */
[----:B------:R-:W-:-:S13]  /*6610*/  ISETP.GT.AND P5, PT, R3, 0x88, P5 ;  /* 0x000000880300780c */ /* 0x000fda0002fa4270 */
        /* <DEDUP_REMOVED lines=42> */
[----:B------:R-:W-:Y:S01]  /*68c0*/  @P5 STG.E.U16 desc[UR38][R8.64+0x42], R41 ;  /* 0x0000422908005986 */ /* 0x000fe2000c101526 */
[----:B------:R-:W-:-:S04]  /*68d0*/  ISETP.GT.AND P5, PT, R4, 0x20, PT ;  /* 0x000000200400780c */ /* 0x000fc80003fa4270 */
[----:B------:R-:W-:-:S13]  /*68e0*/  ISETP.GT.AND P5, PT, R3, 0x88, P5 ;  /* 0x000000880300780c */ /* 0x000fda0002fa4270 */
[----:B------:R-:W-:Y:S01]  /*68f0*/  @P5 STG.E.U16 desc[UR38][R6.64+0x40], R42 ;  /* 0x0000402a06005986 */ /* 0x000fe2000c101526 */
[----:B------:R-:W-:Y:S02]  /*6900*/  ISETP.GT.AND P5, PT, R3, 0x88, P6 ;  /* 0x000000880300780c */ /* 0x000fe400037a4270 */
[----:B------:R-:W-:-:S11]  /*6910*/  ISETP.GT.AND P6, PT, R4, 0x28, PT ;  /* 0x000000280400780c */ /* 0x000fd60003fc4270 */
[----:B------:R-:W-:Y:S01]  /*6920*/  @P5 STG.E.U16 desc[UR38][R6.64+0x42], R43 ;  /* 0x0000422b06005986 */ /* 0x000fe2000c101526 */
[----:B------:R-:W-:-:S13]  /*6930*/  ISETP.GT.AND P5, PT, R3, 0x80, P6 ;  /* 0x000000800300780c */ /* 0x000fda00037a4270 */
[----:B------:R-:W-:Y:S02]  /*6940*/  @P5 IMAD.MOV.U32 R4, RZ, RZ, R12 ;  /* 0x000000ffff045224 */ /* 0x000fe400078e000c */
[----:B------:R-:W-:-:S05]  /*6950*/  @P5 IMAD.MOV.U32 R5, RZ, RZ, R13 ;  /* 0x000000ffff055224 */ /* 0x000fca00078e000d */
[----:B------:R0:W-:Y:S01]  /*6960*/  @P5 STG.E.U16 desc[UR38][R4.64+0x50], R44 ;  /* 0x0000502c04005986 */ /* 0x0001e2000c101526 */
[C---:B------:R-:W-:Y:S02]  /*6970*/  ISETP.GT.AND P5, PT, R3.reuse, 0x80, P4 ;  /* 0x000000800300780c */ /* 0x040fe400027a4270 */
[----:B------:R-:W-:-:S11]  /*6980*/  ISETP.GT.AND P4, PT, R3, 0x88, P4 ;  /* 0x000000880300780c */ /* 0x000fd60002784270 */
[----:B0-----:R-:W-:Y:S02]  /*6990*/  @P5 IMAD.MOV.U32 R4, RZ, RZ, R12 ;  /* 0x000000ffff045224 */ /* 0x001fe400078e000c */
[----:B------:R-:W-:-:S05]  /*69a0*/  @P5 IMAD.MOV.U32 R5, RZ, RZ, R13 ;  /* 0x000000ffff055224 */ /* 0x000fca00078e000d */
[----:B------:R0:W-:Y:S01]  /*69b0*/  @P5 STG.E.U16 desc[UR38][R4.64+0x52], R45 ;  /* 0x0000522d04005986 */ /* 0x0001e2000c101526 */
[----:B------:R-:W-:-:S13]  /*69c0*/  ISETP.GT.AND P5, PT, R3, 0x88, P6 ;  /* 0x000000880300780c */ /* 0x000fda00037a4270 */
[----:B0-----:R-:W-:Y:S02]  /*69d0*/  @P5 IMAD.MOV.U32 R4, RZ, RZ, R6 ;  /* 0x000000ffff045224 */ /* 0x001fe400078e0006 */
[----:B------:R-:W-:-:S05]  /*69e0*/  @P5 IMAD.MOV.U32 R5, RZ, RZ, R7 ;  /* 0x000000ffff055224 */ /* 0x000fca00078e0007 */
[----:B------:R0:W-:Y:S02]  /*69f0*/  @P5 STG.E.U16 desc[UR38][R4.64+0x50], R46 ;  /* 0x0000502e04005986 */ /* 0x0001e4000c101526 */
[----:B0-----:R-:W-:Y:S02]  /*6a00*/  @P4 IMAD.MOV.U32 R4, RZ, RZ, R6 ;  /* 0x000000ffff044224 */ /* 0x001fe400078e0006 */
[----:B------:R-:W-:-:S05]  /*6a10*/  @P4 IMAD.MOV.U32 R5, RZ, RZ, R7 ;  /* 0x000000ffff054224 */ /* 0x000fca00078e0007 */
[----:B------:R0:W-:Y:S01]  /*6a20*/  @P4 STG.E.U16 desc[UR38][R4.64+0x52], R47 ;  /* 0x0000522f04004986 */ /* 0x0001e2000c101526 */
[C---:B------:R-:W-:Y:S02]  /*6a30*/  ISETP.GT.AND P4, PT, R3.reuse, 0x80, P0 ;  /* 0x000000800300780c */ /* 0x040fe40000784270 */
[----:B------:R-:W-:-:S11]  /*6a40*/  ISETP.GT.AND P0, PT, R3, 0x88, P0 ;  /* 0x000000880300780c */ /* 0x000fd60000704270 */
        /* <DEDUP_REMOVED lines=9> */
[----:B------:R-:W-:Y:S01]  /*6ae0*/  ISETP.GT.AND P2, PT, R3, 0x88, P2 ;  /* 0x000000880300780c */ /* 0x000fe20001744270 */
[----:B0-----:R-:W-:Y:S02]  /*6af0*/  @P0 IMAD.MOV.U32 R4, RZ, RZ, R6 ;  /* 0x000000ffff040224 */ /* 0x001fe400078e0006 */
[----:B------:R-:W-:-:S05]  /*6b00*/  @P0 IMAD.MOV.U32 R5, RZ, RZ, R7 ;  /* 0x000000ffff050224 */ /* 0x000fca00078e0007 */
[----:B------:R0:W-:Y:S01]  /*6b10*/  @P0 STG.E.U16 desc[UR38][R4.64+0x60], R50 ;  /* 0x0000603204000986 */ /* 0x0001e2000c101526 */
[C---:B------:R-:W-:Y:S02]  /*6b20*/  ISETP.GT.AND P0, PT, R3.reuse, 0x80, P1 ;  /* 0x000000800300780c */ /* 0x040fe40000f04270 */
[----:B------:R-:W-:Y:S01]  /*6b30*/  ISETP.GT.AND P1, PT, R3, 0x88, P1 ;  /* 0x000000880300780c */ /* 0x000fe20000f24270 */
[----:B0-----:R-:W-:Y:S02]  /*6b40*/  @P3 IMAD.MOV.U32 R4, RZ, RZ, R6 ;  /* 0x000000ffff043224 */ /* 0x001fe400078e0006 */
[----:B------:R-:W-:-:S05]  /*6b50*/  @P3 IMAD.MOV.U32 R5, RZ, RZ, R7 ;  /* 0x000000ffff053224 */ /* 0x000fca00078e0007 */
[----:B------:R0:W-:Y:S02]  /*6b60*/  @P3 STG.E.U16 desc[UR38][R4.64+0x62], R51 ;  /* 0x0000623304003986 */ /* 0x0001e4000c101526 */
[----:B0-----:R-:W-:Y:S02]  /*6b70*/  @P4 IMAD.MOV.U32 R4, RZ, RZ, R12 ;  /* 0x000000ffff044224 */ /* 0x001fe400078e000c */
[----:B------:R-:W-:-:S05]  /*6b80*/  @P4 IMAD.MOV.U32 R5, RZ, RZ, R13 ;  /* 0x000000ffff054224 */ /* 0x000fca00078e000d */
[----:B------:R0:W-:Y:S04]  /*6b90*/  @P4 STG.E.U16 desc[UR38][R4.64+0x70], R52 ;  /* 0x0000703404004986 */ /* 0x0001e8000c101526 */
[----:B------:R1:W-:Y:S01]  /*6ba0*/  @P0 STG.E.U16 desc[UR38][R12.64+0x72], R53 ;  /* 0x000072350c000986 */ /* 0x0003e2000c101526 */
[----:B0-----:R-:W-:Y:S02]  /*6bb0*/  @P2 IMAD.MOV.U32 R4, RZ, RZ, R6 ;  /* 0x000000ffff042224 */ /* 0x001fe400078e0006 */
[----:B------:R-:W-:-:S05]  /*6bc0*/  @P2 IMAD.MOV.U32 R5, RZ, RZ, R7 ;  /* 0x000000ffff052224 */ /* 0x000fca00078e0007 */
[----:B------:R1:W-:Y:S04]  /*6bd0*/  @P2 STG.E.U16 desc[UR38][R4.64+0x70], R54 ;  /* 0x0000703604002986 */ /* 0x0003e8000c101526 */
[----:B------:R1:W-:Y:S02]  /*6be0*/  @P1 STG.E.U16 desc[UR38][R6.64+0x72], R55 ;  /* 0x0000723706001986 */ /* 0x0003e4000c101526 */
.L_x_157:
[----:B------:R-:W-:Y:S05]  /*6bf0*/  BSYNC B0 ;  /* 0x0000000000007941 */ /* 0x000fea0003800000 */
.L_x_33:
[----:B------:R-:W-:Y:S01]  /*6c00*/  IADD3 R16, P0, R16, UR36, RZ ;  /* 0x0000002410107c10 */ /* 0x000fe2000ff1e0ff */
[----:B------:R-:W-:Y:S01]  /*6c10*/  ULDC.64 UR4, c[0x0][0x650] ;  /* 0x0001940000047ab9 */ /* 0x000fe20000000a00 */
[----:B------:R-:W-:Y:S01]  /*6c20*/  PRMT R3, RZ, 0x7610, R3 ;  /* 0x00007610ff037816 */ /* 0x000fe20000000003 */
[----:B------:R-:W-:Y:S01]  /*6c30*/  IMAD.MOV.U32 R101, RZ, RZ, -0x1 ;  /* 0xffffffffff657424 */ /* 0x000fe200078e00ff */
[----:B------:R-:W-:Y:S01]  /*6c40*/  IADD3.X R17, R17, UR42, RZ, P0, !PT ;  /* 0x0000002a11117c10 */ /* 0x000fe200087fe4ff */
[----:B------:R-:W-:Y:S01]  /*6c50*/  IMAD.MOV.U32 R23, RZ, RZ, -0x1 ;  /* 0xffffffffff177424 */ /* 0x000fe200078e00ff */
[----:B------:R-:W-:-:S04]  /*6c60*/  ISETP.GE.U32.AND P0, PT, R16, UR4, PT ;  /* 0x0000000410007c0c */ /* 0x000fc8000bf06070 */
[----:B------:R-:W-:-:S13]  /*6c70*/  ISETP.GE.U32.AND.EX P0, PT, R17, UR5, PT, P0 ;  /* 0x0000000511007c0c */ /* 0x000fda000bf06100 */
[----:B------:R-:W-:Y:S05]  /*6c80*/  @P0 BRA `(.L_x_158) ;  /* 0x0000000400500947 */ /* 0x000fea0003800000 */
[----:B--2---:R-:W2:Y:S01]  /*6c90*/  LDC.64 R10, c[0x0][0x628] ;  /* 0x00018a00ff0a7b82 */ /* 0x004ea20000000a00 */
[----:B01-3--:R-:W0:Y:S01]  /*6ca0*/  S2R R12, SR_CTAID.X ;  /* 0x00000000000c7919 */ /* 0x00be220000002500 */
[----:B------:R-:W-:Y:S02]  /*6cb0*/  IMAD.MOV.U32 R8, RZ, RZ, R16 ;  /* 0x000000ffff087224 */ /* 0x000fe400078e0010 */
[----:B------:R-:W-:Y:S01]  /*6cc0*/  IMAD.MOV.U32 R9, RZ, RZ, R17 ;  /* 0x000000ffff097224 */ /* 0x000fe200078e0011 */
[----:B------:R-:W1:Y:S03]  /*6cd0*/  S2R R20, SR_CTAID.Y ;  /* 0x0000000000147919 */ /* 0x000e660000002600 */
[----:B------:R-:W3:Y:S08]  /*6ce0*/  LDC R0, c[0x0][0x630] ;  /* 0x00018c00ff007b82 */ /* 0x000ef00000000800 */
[----:B------:R-:W0:Y:S01]  /*6cf0*/  LDC.64 R14, c[0x0][0x620] ;  /* 0x00018800ff0e7b82 */ /* 0x000e220000000a00 */
[----:B--2---:R-:W-:-:S04]  /*6d00*/  ISETP.NE.U32.AND P0, PT, R10, RZ, PT ;  /* 0x000000ff0a00720c */ /* 0x004fc80003f05070 */
[----:B------:R-:W-:-:S13]  /*6d10*/  ISETP.NE.AND.EX P0, PT, R11, RZ, PT, P0 ;  /* 0x000000ff0b00720c */ /* 0x000fda0003f05300 */
[----:B01-3--:R-:W-:Y:S05]  /*6d20*/  @!P0 BRA `(.L_x_159) ;  /* 0x0000000000288947 */ /* 0x00bfea0003800000 */
        /* <DEDUP_REMOVED lines=10> */
.L_x_159:
[-CC-:B------:R-:W-:Y:S01]  /*6dd0*/  SHF.R.U64 R23, R8, R0.reuse, R9.reuse ;  /* 0x0000000008177219 */ /* 0x180fe20000001209 */
[----:B------:R-:W0:Y:S01]  /*6de0*/  LDC.64 R26, c[0x0][0x640] ;  /* 0x00019000ff1a7b82 */ /* 0x000e220000000a00 */
[----:B------:R-:W-:Y:S01]  /*6df0*/  SHF.R.U32.HI R0, RZ, R0, R9 ;  /* 0x00000000ff007219 */ /* 0x000fe20000011609 */
[----:B------:R-:W-:Y:S01]  /*6e00*/  ULDC UR4, c[0x0][0x150] ;  /* 0x0000540000047ab9 */ /* 0x000fe20000000800 */
[----:B------:R-:W-:Y:S02]  /*6e10*/  IADD3 R3, P0, RZ, -R23, RZ ;  /* 0x80000017ff037210 */ /* 0x000fe40007f1e0ff */
[----:B------:R-:W-:-:S03]  /*6e20*/  I2FP.F32.U32 R7, R12 ;  /* 0x0000000c00077245 */ /* 0x000fc60000201000 */
[----:B------:R-:W1:Y:S01]  /*6e30*/  LDC R6, c[0x0][0x618] ;  /* 0x00018600ff067b82 */ /* 0x000e620000000800 */
[----:B------:R-:W-:Y:S02]  /*6e40*/  IMAD.X R5, RZ, RZ, ~R0, P0 ;  /* 0x000000ffff057224 */ /* 0x000fe400000e0e00 */
[----:B------:R-:W-:Y:S01]  /*6e50*/  FMUL R7, R7, UR4 ;  /* 0x0000000407077c20 */ /* 0x000fe20008400000 */
[----:B------:R-:W-:Y:S01]  /*6e60*/  ULDC UR4, c[0x0][0x154] ;  /* 0x0000550000047ab9 */ /* 0x000fe20000000800 */
[-C--:B------:R-:W-:Y:S02]  /*6e70*/  IMAD R0, R5, R14.reuse, RZ ;  /* 0x0000000e05007224 */ /* 0x080fe400078e02ff */
[C---:B------:R-:W-:Y:S01]  /*6e80*/  IMAD.WIDE.U32 R4, R3.reuse, R14, R16 ;  /* 0x0000000e03047225 */ /* 0x040fe200078e0010 */
[----:B------:R-:W2:Y:S01]  /*6e90*/  LDC R8, c[0x0][0x608] ;  /* 0x00018200ff087b82 */ /* 0x000ea20000000800 */
[----:B------:R-:W3:Y:S02]  /*6ea0*/  F2I.U32.TRUNC.NTZ R7, R7 ;  /* 0x0000000700077305 */ /* 0x000ee4000020f000 */
[----:B------:R-:W-:Y:S01]  /*6eb0*/  IMAD R3, R3, R15, R0 ;  /* 0x0000000f03037224 */ /* 0x000fe200078e0200 */
[----:B------:R-:W-:-:S03]  /*6ec0*/  I2FP.F32.U32 R0, R20 ;  /* 0x0000001400007245 */ /* 0x000fc60000201000 */
[----:B------:R-:W-:Y:S01]  /*6ed0*/  IMAD.IADD R3, R5, 0x1, R3 ;  /* 0x0000000105037824 */ /* 0x000fe200078e0203 */
[----:B------:R-:W4:Y:S01]  /*6ee0*/  LDC R24, c[0x0][0x658] ;  /* 0x00019600ff187b82 */ /* 0x000f220000000800 */
[----:B0-----:R-:W-:-:S04]  /*6ef0*/  ISETP.NE.U32.AND P0, PT, R26, RZ, PT ;  /* 0x000000ff1a00720c */ /* 0x001fc80003f05070 */
[----:B------:R-:W-:-:S03]  /*6f00*/  ISETP.NE.AND.EX P0, PT, R27, RZ, PT, P0 ;  /* 0x000000ff1b00720c */ /* 0x000fc60003f05300 */
[----:B------:R-:W0:Y:S01]  /*6f10*/  LDC R9, c[0x0][0x144] ;  /* 0x00005100ff097b82 */ /* 0x000e220000000800 */
[-C--:B-1----:R-:W-:Y:S01]  /*6f20*/  SHF.R.U64 R10, R4, R6.reuse, R3 ;  /* 0x00000006040a7219 */ /* 0x082fe20000001203 */
[----:B---3--:R-:W-:Y:S01]  /*6f30*/  IMAD.MOV R7, RZ, RZ, -R7 ;  /* 0x000000ffff077224 */ /* 0x008fe200078e0a07 */
[----:B------:R-:W-:Y:S01]  /*6f40*/  SHF.R.U32.HI R3, RZ, R6, R3 ;  /* 0x00000006ff037219 */ /* 0x000fe20000011603 */
[----:B------:R-:W-:-:S04]  /*6f50*/  FMUL R6, R0, UR4 ;  /* 0x0000000400067c20 */ /* 0x000fc80008400000 */
[----:B------:R-:W1:Y:S01]  /*6f60*/  LDC R15, c[0x0][0x148] ;  /* 0x00005200ff0f7b82 */ /* 0x000e620000000800 */
[----:B------:R3:W0:Y:S01]  /*6f70*/  F2I.U32.TRUNC.NTZ R14, R6 ;  /* 0x00000006000e7305 */ /* 0x000622000020f000 */
[-CC-:B--2---:R-:W-:Y:S02]  /*6f80*/  SHF.R.U64 R0, R10, R8.reuse, R3.reuse ;  /* 0x000000080a007219 */ /* 0x184fe40000001203 */
[----:B------:R-:W-:-:S04]  /*6f90*/  SHF.R.U32.HI R3, RZ, R8, R3 ;  /* 0x00000008ff037219 */ /* 0x000fc80000011603 */
[----:B------:R-:W2:Y:S01]  /*6fa0*/  LDC R21, c[0x0][0x600] ;  /* 0x00018000ff157b82 */ /* 0x000ea20000000800 */
[-CC-:B----4-:R-:W-:Y:S02]  /*6fb0*/  SHF.R.U64 R13, R0, R24.reuse, R3.reuse ;  /* 0x00000018000d7219 */ /* 0x190fe40000001203 */
[----:B------:R-:W-:-:S03]  /*6fc0*/  SHF.R.U32.HI R5, RZ, R24, R3 ;  /* 0x00000018ff057219 */ /* 0x000fc60000011603 */
[----:B------:R-:W-:Y:S02]  /*6fd0*/  IMAD.MOV.U32 R4, RZ, RZ, R13 ;  /* 0x000000ffff047224 */ /* 0x000fe400078e000d */
[----:B------:R-:W4:Y:S01]  /*6fe0*/  LDC R28, c[0x0][0x648] ;  /* 0x00019200ff1c7b82 */ /* 0x000f220000000800 */
[----:B0-----:R-:W-:-:S07]  /*6ff0*/  IMAD R25, R9, R7, R12 ;  /* 0x0000000709197224 */ /* 0x001fce00078e020c */
[----:B------:R-:W0:Y:S08]  /*7000*/  LDC R29, c[0x0][0x638] ;  /* 0x00018e00ff1d7b82 */ /* 0x000e300000000800 */
[----:B------:R-:W0:Y:S01]  /*7010*/  LDC R30, c[0x0][0x610] ;  /* 0x00018400ff1e7b82 */ /* 0x000e220000000800 */
[----:B-123--:R-:W-:Y:S05]  /*7020*/  @!P0 BRA `(.L_x_160) ;  /* 0x0000000000288947 */ /* 0x00efea0003800000 */
[----:B------:R-:W1:Y:S02]  /*7030*/  LDC R4, c[0x0][0x64c] ;  /* 0x00019300ff047b82 */ /* 0x000e640000000800 */
[----:B-1----:R-:W-:-:S05]  /*7040*/  IADD3 R3, P0, R13, R4, RZ ;  /* 0x000000040d037210 */ /* 0x002fca0007f1e0ff */
        /* <DEDUP_REMOVED lines=8> */
.L_x_160:
[----:B------:R-:W-:Y:S01]  /*70d0*/  ISETP.NE.AND P0, PT, R2, 0x1, PT ;  /* 0x000000010200780c */ /* 0x000fe20003f05270 */
[----:B------:R-:W-:Y:S01]  /*70e0*/  IMAD.MOV R14, RZ, RZ, -R14 ;  /* 0x000000ffff0e7224 */ /* 0x000fe200078e0a0e */
[----:B----4-:R-:W-:Y:S01]  /*70f0*/  SHF.R.U64 R3, R4, R28, R5 ;  /* 0x0000001c04037219 */ /* 0x010fe20000001205 */
[----:B------:R-:W-:Y:S01]  /*7100*/  VIADD R5, R21, 0xffffffff ;  /* 0xffffffff15057836 */ /* 0x000fe20000000000 */
[----:B------:R-:W-:-:S03]  /*7110*/  LOP3.LUT R0, R0, R99, RZ, 0xc0, !PT ;  /* 0x0000006300007212 */ /* 0x000fc600078ec0ff */
[----:B------:R-:W-:Y:S01]  /*7120*/  IMAD.MOV R4, RZ, RZ, -R3 ;  /* 0x000000ffff047224 */ /* 0x000fe200078e0a03 */
[----:B------:R-:W-:Y:S01]  /*7130*/  LOP3.LUT R10, R10, R5, RZ, 0xc0, !PT ;  /* 0x000000050a0a7212 */ /* 0x000fe200078ec0ff */
[----:B------:R-:W-:Y:S02]  /*7140*/  IMAD R0, R95, R3, R0 ;  /* 0x000000035f007224 */ /* 0x000fe400078e0200 */
[----:B0-----:R-:W-:Y:S02]  /*7150*/  IMAD R3, R4, R29, R13 ;  /* 0x0000001d04037224 */ /* 0x001fe400078e020d */
[----:B------:R-:W-:Y:S02]  /*7160*/  @P0 IMAD R25, R15, R14, R20 ;  /* 0x0000000e0f190224 */ /* 0x000fe400078e0214 */
[----:B------:R-:W-:Y:S02]  /*7170*/  IMAD R5, R3, R21, R10 ;  /* 0x0000001503057224 */ /* 0x000fe400078e020a */
[----:B------:R-:W-:-:S02]  /*7180*/  IMAD R0, R0, R30, R25 ;  /* 0x0000001e00007224 */ /* 0x000fc400078e0219 */
[----:B------:R-:W-:-:S03]  /*7190*/  IMAD.MOV.U32 R4, RZ, RZ, 0x1 ;  /* 0x00000001ff047424 */ /* 0x000fc600078e00ff */
[----:B------:R-:W-:Y:S02]  /*71a0*/  SEL R101, R5, R0, !P0 ;  /* 0x0000000005657207 */ /* 0x000fe40004000000 */
[----:B------:R-:W-:Y:S02]  /*71b0*/  PRMT R3, R4, 0x7610, R3 ;  /* 0x0000761004037816 */ /* 0x000fe40000000003 */
[----:B------:R-:W-:-:S07]  /*71c0*/  SEL R0, R0, R5, !P0 ;  /* 0x0000000500007207 */ /* 0x000fce0004000000 */
.L_x_158:
[----:B------:R-:W-:Y:S01]  /*71d0*/  LOP3.LUT P0, RZ, R3, 0xff, RZ, 0xc0, !PT ;  /* 0x000000ff03ff7812 */ /* 0x000fe2000780c0ff */
[----:B------:R-:W-:-:S12]  /*71e0*/  IMAD.MOV.U32 R109, RZ, RZ, R0 ;  /* 0x000000ffff6d7224 */ /* 0x000fd800078e0000 */
[----:B------:R-:W-:Y:S05]  /*71f0*/  @P0 BRA `(.L_x_161) ;  /* 0xffffffa000d00947 */ /* 0x000fea000383ffff */
[----:B------:R-:W-:Y:S05]  /*7200*/  EXIT ;  /* 0x000000000000794d */ /* 0x000fea0003800000 */
.L_x_8:
        /* <DEDUP_REMOVED lines=26> */
.L_x_163:
[----:B------:R-:W0:Y:S01]  /*73b0*/  LDC.64 R28, c[0x0][0x640] ;  /* 0x00019000ff1c7b82 */ /* 0x000e220000000a00 */
[-CC-:B------:R-:W-:Y:S01]  /*73c0*/  SHF.R.U64 R22, R14, R6.reuse, R15.reuse ;  /* 0x000000060e167219 */ /* 0x180fe2000000120f */
[----:B------:R-:W-:Y:S01]  /*73d0*/  IMAD.MOV.U32 R30, RZ, RZ, 0x1 ;  /* 0x00000001ff1e7424 */ /* 0x000fe200078e00ff */
[----:B------:R-:W-:Y:S02]  /*73e0*/  SHF.R.U32.HI R6, RZ, R6, R15 ;  /* 0x00000006ff067219 */ /* 0x000fe4000001160f */
[----:B------:R-:W-:-:S03]  /*73f0*/  IADD3 R13, P0, RZ, -R22, RZ ;  /* 0x80000016ff0d7210 */ /* 0x000fc60007f1e0ff */
[----:B------:R-:W1:Y:S02]  /*7400*/  LDC R12, c[0x0][0x618] ;  /* 0x00018600ff0c7b82 */ /* 0x000e640000000800 */
[----:B------:R-:W-:-:S04]  /*7410*/  IMAD.X R11, RZ, RZ, ~R6, P0 ;  /* 0x000000ffff0b7224 */ /* 0x000fc800000e0e06 */
[-C--:B------:R-:W-:Y:S02]  /*7420*/  IMAD R6, R11, R24.reuse, RZ ;  /* 0x000000180b067224 */ /* 0x080fe400078e02ff */
[----:B------:R-:W2:Y:S01]  /*7430*/  LDC R14, c[0x0][0x608] ;  /* 0x00018200ff0e7b82 */ /* 0x000ea20000000800 */
[----:B------:R-:W-:-:S04]  /*7440*/  IMAD.WIDE.U32 R10, R13, R24, R16 ;  /* 0x000000180d0a7225 */ /* 0x000fc800078e0010 */
[----:B------:R-:W-:-:S03]  /*7450*/  IMAD R13, R13, R25, R6 ;  /* 0x000000190d0d7224 */ /* 0x000fc600078e0206 */
[----:B------:R-:W3:Y:S01]  /*7460*/  LDC R27, c[0x0][0x658] ;  /* 0x00019600ff1b7b82 */ /* 0x000ee20000000800 */
[----:B------:R-:W-:Y:S01]  /*7470*/  IMAD.IADD R11, R11, 0x1, R13 ;  /* 0x000000010b0b7824 */ /* 0x000fe200078e020d */
[----:B0-----:R-:W-:-:S04]  /*7480*/  ISETP.NE.U32.AND P0, PT, R28, RZ, PT ;  /* 0x000000ff1c00720c */ /* 0x001fc80003f05070 */
[----:B------:R-:W-:Y:S02]  /*7490*/  ISETP.NE.AND.EX P0, PT, R29, RZ, PT, P0 ;  /* 0x000000ff1d00720c */ /* 0x000fe40003f05300 */
[----:B------:R-:W0:Y:S01]  /*74a0*/  LDC R24, c[0x0][0x600] ;  /* 0x00018000ff187b82 */ /* 0x000e220000000800 */
[-CC-:B-1----:R-:W-:Y:S01]  /*74b0*/  SHF.R.U64 R8, R10, R12.reuse, R11.reuse ;  /* 0x0000000c0a087219 */ /* 0x182fe2000000120b */
[----:B------:R-:W-:Y:S01]  /*74c0*/  IMAD.MOV.U32 R10, RZ, RZ, -0x1 ;  /* 0xffffffffff0a7424 */ /* 0x000fe200078e00ff */
[----:B------:R-:W-:-:S05]  /*74d0*/  SHF.R.U32.HI R11, RZ, R12, R11 ;  /* 0x0000000cff0b7219 */ /* 0x000fca000001160b */
[----:B------:R-:W1:Y:S01]  /*74e0*/  LDC R25, c[0x0][0x648] ;  /* 0x00019200ff197b82 */ /* 0x000e620000000800 */
[-CC-:B--2---:R-:W-:Y:S02]  /*74f0*/  SHF.R.U64 R21, R8, R14.reuse, R11.reuse ;  /* 0x0000000e08157219 */ /* 0x184fe4000000120b */
[----:B------:R-:W-:-:S05]  /*7500*/  SHF.R.U32.HI R6, RZ, R14, R11 ;  /* 0x0000000eff067219 */ /* 0x000fca000001160b */
[----:B------:R-:W2:Y:S01]  /*7510*/  LDC R26, c[0x0][0x638] ;  /* 0x00018e00ff1a7b82 */ /* 0x000ea20000000800 */
[-C--:B---3--:R-:W-:Y:S02]  /*7520*/  SHF.L.U32 R10, R10, R27.reuse, RZ ;  /* 0x0000001b0a0a7219 */ /* 0x088fe400000006ff */
[-CC-:B------:R-:W-:Y:S02]  /*7530*/  SHF.R.U64 R23, R21, R27.reuse, R6.reuse ;  /* 0x0000001b15177219 */ /* 0x180fe40000001206 */
[----:B------:R-:W-:Y:S02]  /*7540*/  LOP3.LUT R32, RZ, R10, RZ, 0x33, !PT ;  /* 0x0000000aff207212 */ /* 0x000fe400078e33ff */
[----:B------:R-:W-:Y:S01]  /*7550*/  SHF.R.U32.HI R11, RZ, R27, R6 ;  /* 0x0000001bff0b7219 */ /* 0x000fe20000011606 */
[----:B------:R-:W3:Y:S01]  /*7560*/  LDC R31, c[0x0][0x610] ;  /* 0x00018400ff1f7b82 */ /* 0x000ee20000000800 */
[----:B------:R-:W-:Y:S01]  /*7570*/  IMAD.MOV.U32 R10, RZ, RZ, R23 ;  /* 0x000000ffff0a7224 */ /* 0x000fe200078e0017 */
[----:B------:R-:W-:Y:S06]  /*7580*/  @!P0 BRA `(.L_x_164) ;  /* 0x0000000000288947 */ /* 0x000fec0003800000 */
        /* <DEDUP_REMOVED lines=10> */
.L_x_164:
[----:B------:R-:W-:Y:S02]  /*7630*/  ISETP.NE.AND P0, PT, R2, 0x1, PT ;  /* 0x000000010200780c */ /* 0x000fe40003f05270 */
[----:B-1----:R-:W-:Y:S01]  /*7640*/  SHF.R.U64 R6, R10, R25, R11 ;  /* 0x000000190a067219 */ /* 0x002fe2000000120b */
[----:B0-----:R-:W-:Y:S01]  /*7650*/  VIADD R11, R24, 0xffffffff ;  /* 0xffffffff180b7836 */ /* 0x001fe20000000000 */
[----:B------:R-:W-:Y:S02]  /*7660*/  SHF.L.U32 R30, R30, R27, RZ ;  /* 0x0000001b1e1e7219 */ /* 0x000fe400000006ff */
[----:B------:R-:W-:Y:S01]  /*7670*/  LOP3.LUT R5, R21, R32, RZ, 0xc0, !PT ;  /* 0x0000002015057212 */ /* 0x000fe200078ec0ff */
[----:B------:R-:W-:-:S04]  /*7680*/  IMAD.MOV R10, RZ, RZ, -R6 ;  /* 0x000000ffff0a7224 */ /* 0x000fc800078e0a06 */
[----:B------:R-:W-:Y:S01]  /*7690*/  IMAD R6, R30, R6, R5 ;  /* 0x000000061e067224 */ /* 0x000fe200078e0205 */
[----:B------:R-:W-:Y:S01]  /*76a0*/  LOP3.LUT R5, R8, R11, RZ, 0xc0, !PT ;  /* 0x0000000b08057212 */ /* 0x000fe200078ec0ff */
[----:B------:R-:W-:Y:S02]  /*76b0*/  @P0 IMAD R7, R9, R20, R4 ;  /* 0x0000001409070224 */ /* 0x000fe400078e0204 */
[----:B--2---:R-:W-:Y:S02]  /*76c0*/  IMAD R4, R10, R26, R23 ;  /* 0x0000001a0a047224 */ /* 0x004fe400078e0217 */
[----:B---3--:R-:W-:Y:S02]  /*76d0*/  IMAD R7, R6, R31, R7 ;  /* 0x0000001f06077224 */ /* 0x008fe400078e0207 */
[----:B------:R-:W-:Y:S02]  /*76e0*/  IMAD R4, R4, R24, R5 ;  /* 0x0000001804047224 */ /* 0x000fe400078e0205 */
[----:B------:R-:W-:-:S02]  /*76f0*/  IMAD.MOV.U32 R8, RZ, RZ, 0x1 ;  /* 0x00000001ff087424 */ /* 0x000fc400078e00ff */
[----:B------:R-:W-:Y:S01]  /*7700*/  IMAD.MOV.U32 R6, RZ, RZ, R22 ;  /* 0x000000ffff067224 */ /* 0x000fe200078e0016 */
[----:B------:R-:W-:Y:S02]  /*7710*/  SEL R19, R4, R7, !P0 ;  /* 0x0000000704137207 */ /* 0x000fe40004000000 */
[----:B------:R-:W-:-:S07]  /*7720*/  SEL R21, R7, R4, !P0 ;  /* 0x0000000407157207 */ /* 0x000fce0004000000 */
.L_x_162:
[----:B------:R-:W-:-:S08]  /*7730*/  NOP ;  /* 0x0000000000007918 */ /* 0x000fd00000000000 */
[----:B------:R-:W0:-:S00]  /*7740*/  USETMAXREG.DEALLOC.CTAPOOL 0x28 ;  /* 0x00000028000079c8 */ /* 0x000e0000080e0500 */
[----:B0-----:R-:W-:-:S13]  /*7750*/  ISETP.NE.AND P0, PT, R3, RZ, PT ;  /* 0x000000ff0300720c */ /* 0x001fda0003f05270 */
[----:B------:R-:W-:Y:S05]  /*7760*/  @P0 EXIT ;  /* 0x000000000000094d */ /* 0x000fea0003800000 */
[----:B------:R-:W-:Y:S01]  /*7770*/  LOP3.LUT P0, RZ, R8, 0xff, RZ, 0xc0, !PT ;  /* 0x000000ff08ff7812 */ /* 0x000fe2000780c0ff */
[----:B------:R-:W-:Y:S02]  /*7780*/  IMAD.MOV.U32 R3, RZ, RZ, 0x1 ;  /* 0x00000001ff037424 */ /* 0x000fe400078e00ff */
[----:B------:R-:W-:-:S10]  /*7790*/  IMAD.MOV.U32 R8, RZ, RZ, RZ ;  /* 0x000000ffff087224 */ /* 0x000fd400078e00ff */
[----:B------:R-:W-:Y:S05]  /*77a0*/  @!P0 BRA `(.L_x_165) ;  /* 0x0000000c00248947 */ /* 0x000fea0003800000 */
[----:B------:R-:W0:Y:S01]  /*77b0*/  LDC R3, c[0x0][0x28c] ;  /* 0x0000a300ff037b82 */ /* 0x000e220000000800 */
[----:B------:R-:W-:Y:S01]  /*77c0*/  ULDC UR5, c[0x0][0x658] ;  /* 0x0001960000057ab9 */ /* 0x000fe20000000800 */
[----:B------:R-:W-:Y:S01]  /*77d0*/  UMOV UR6, 0xffffffff ;  /* 0xffffffff00067882 */ /* 0x000fe20000000000 */
[----:B------:R-:W-:Y:S01]  /*77e0*/  BSSY B0, `(.L_x_165) ;  /* 0x00000c5000007945 */ /* 0x000fe20003800000 */
[----:B------:R-:W-:Y:S01]  /*77f0*/  USHF.L.U32 UR6, UR6, UR5, URZ ;  /* 0x0000000506067299 */ /* 0x000fe2000800063f */
[----:B------:R-:W-:Y:S01]  /*7800*/  IMAD.MOV.U32 R10, RZ, RZ, 0x1 ;  /* 0x00000001ff0a7424 */ /* 0x000fe200078e00ff */
[----:B------:R-:W-:Y:S01]  /*7810*/  LOP3.LUT R9, R18, 0x2, RZ, 0xfc, !PT ;  /* 0x0000000212097812 */ /* 0x000fe200078efcff */
[----:B------:R-:W-:Y:S01]  /*7820*/  IMAD.MOV.U32 R8, RZ, RZ, RZ ;  /* 0x000000ffff087224 */ /* 0x000fe200078e00ff */
[----:B------:R-:W1:Y:S01]  /*7830*/  S2UR UR8, SR_CgaCtaId ;  /* 0x00000000000879c3 */ /* 0x000e620000008800 */
[----:B------:R-:W-:Y:S01]  /*7840*/  ULDC UR4, c[0x0][0x600] ;  /* 0x0001800000047ab9 */ /* 0x000fe20000000800 */
[----:B------:R-:W-:Y:S01]  /*7850*/  UMOV UR7, 0x1 ;  /* 0x0000000100077882 */ /* 0x000fe20000000000 */
[----:B------:R-:W-:-:S02]  /*7860*/  UIADD3 UR15, UR4, -0x1, URZ ;  /* 0xffffffff040f7890 */ /* 0x000fc4000fffe03f */
[----:B------:R-:W-:Y:S02]  /*7870*/  USHF.L.U32 UR17, UR7, UR5, URZ ;  /* 0x0000000507117299 */ /* 0x000fe4000800063f */
[----:B------:R-:W-:Y:S01]  /*7880*/  ULOP3.LUT UR16, URZ, UR6, URZ, 0x33, !UPT ;  /* 0x000000063f107292 */ /* 0x000fe2000f8e333f */
[----:B------:R-:W-:Y:S01]  /*7890*/  ULDC.64 UR20, c[0x0][0x198] ;  /* 0x0000660000147ab9 */ /* 0x000fe20000000a00 */
[----:B0-----:R-:W-:-:S05]  /*78a0*/  VIADD R3, R3, 0x1f ;  /* 0x0000001f03037836 */ /* 0x001fca0000000000 */
[----:B------:R-:W-:Y:S01]  /*78b0*/  SHF.R.S32.HI R4, RZ, 0x1f, R3 ;  /* 0x0000001fff047819 */ /* 0x000fe20000011403 */
[----:B-1----:R-:W-:-:S03]  /*78c0*/  IMAD.U32 R12, RZ, RZ, UR8 ;  /* 0x00000008ff0c7e24 */ /* 0x002fc6000f8e00ff */
[----:B------:R-:W-:Y:S01]  /*78d0*/  LEA.HI R4, R4, R3, RZ, 0x5 ;  /* 0x0000000304047211 */ /* 0x000fe200078f28ff */
[----:B------:R-:W-:-:S03]  /*78e0*/  IMAD.MOV.U32 R3, RZ, RZ, 0x1 ;  /* 0x00000001ff037424 */ /* 0x000fc600078e00ff */
[----:B------:R-:W-:-:S05]  /*78f0*/  SHF.R.S32.HI R11, RZ, 0x5, R4 ;  /* 0x00000005ff0b7819 */ /* 0x000fca0000011404 */
[----:B------:R-:W-:-:S07]  /*7900*/  VIADD R13, R11, 0x1 ;  /* 0x000000010b0d7836 */ /* 0x000fce0000000000 */
.L_x_176:
[----:B------:R-:W-:-:S03]  /*7910*/  UMOV UR4, 0xffffffff ;  /* 0xffffffff00047882 */ /* 0x000fc60000000000 */
[----:B------:R-:W-:Y:S05]  /*7920*/  BRA.DIV UR4, `(.L_x_166) ;  /* 0x0000001204a87947 */ /* 0x000fea000b800000 */
[----:B------:R-:W-:-:S13]  /*7930*/  ELECT P6, URZ, PT ;  /* 0x00000000003f782f */ /* 0x000fda00038c0000 */
.L_x_194:
[----:B------:R-:W0:Y:S01]  /*7940*/  LDC R4, c[0x0][0x28c] ;  /* 0x0000a300ff047b82 */ /* 0x000e220000000800 */
[----:B------:R-:W-:Y:S01]  /*7950*/  BSSY B1, `(.L_x_167) ;  /* 0x000003b000017945 */ /* 0x000fe20003800000 */
[----:B0-----:R-:W-:-:S13]  /*7960*/  ISETP.LT.OR P6, PT, R4, 0x1, !P6 ;  /* 0x000000010400780c */ /* 0x001fda00077c1670 */
[----:B------:R-:W-:Y:S05]  /*7970*/  @P6 BRA `(.L_x_168) ;  /* 0x0000000000e06947 */ /* 0x000fea0003800000 */
[----:B------:R-:W-:Y:S02]  /*7980*/  IMAD R21, R21, 0x4, R12 ;  /* 0x0000000415157824 */ /* 0x000fe400078e020c */
[----:B------:R-:W-:Y:S02]  /*7990*/  IMAD.SHL.U32 R19, R19, 0x40, RZ ;  /* 0x0000004013137824 */ /* 0x000fe400078e00ff */
[----:B------:R-:W-:Y:S02]  /*79a0*/  IMAD.MOV.U32 R22, RZ, RZ, RZ ;  /* 0x000000ffff167224 */ /* 0x000fe400078e00ff */
[----:B------:R-:W-:Y:S02]  /*79b0*/  IMAD.MOV.U32 R4, RZ, RZ, R13 ;  /* 0x000000ffff047224 */ /* 0x000fe400078e000d */
[----:B------:R-:W-:Y:S02]  /*79c0*/  IMAD.MOV.U32 R5, RZ, RZ, R3 ;  /* 0x000000ffff057224 */ /* 0x000fe400078e0003 */
[----:B------:R-:W-:-:S02]  /*79d0*/  IMAD.MOV.U32 R7, RZ, RZ, R8 ;  /* 0x000000ffff077224 */ /* 0x000fc400078e0008 */
[----:B------:R-:W-:-:S07]  /*79e0*/  IMAD.SHL.U32 R21, R21, 0x40, RZ ;  /* 0x0000004015157824 */ /* 0x000fce00078e00ff */
.L_x_171:
[----:B------:R-:W0:Y:S01]  /*79f0*/  S2UR UR4, SR_CgaCtaId ;  /* 0x00000000000479c3 */ /* 0x000e220000008800 */
[----:B------:R-:W-:Y:S02]  /*7a00*/  MOV R15, 0x400 ;  /* 0x00000400000f7802 */ /* 0x000fe40000000f00 */
[----:B------:R-:W-:Y:S02]  /*7a10*/  SHF.L.U32 R14, R5, 0x1f, RZ ;  /* 0x0000001f050e7819 */ /* 0x000fe400000006ff */
[----:B------:R-:W-:Y:S01]  /*7a20*/  ISETP.NE.AND P1, PT, R0, RZ, PT ;  /* 0x000000ff0000720c */ /* 0x000fe20003f25270 */
[----:B0-----:R-:W-:-:S05]  /*7a30*/  IMAD.U32 R12, RZ, RZ, UR4 ;  /* 0x00000004ff0c7e24 */ /* 0x001fca000f8e00ff */
[----:B------:R-:W-:-:S07]  /*7a40*/  LEA R20, R12, R15, 0x18 ;  /* 0x0000000f0c147211 */ /* 0x000fce00078ec0ff */
[----:B------:R-:W0:Y:S01]  /*7a50*/  @!P1 LDC R15, c[0x0][0x500] ;  /* 0x00014000ff0f9b82 */ /* 0x000e220000000800 */
[----:B------:R-:W-:-:S04]  /*7a60*/  IMAD R23, R7, 0x8, R20 ;  /* 0x0000000807177824 */ /* 0x000fc800078e0214 */
[----:B------:R-:W1:Y:S02]  /*7a70*/  SYNCS.PHASECHK.TRANS64.TRYWAIT P0, [R23+URZ+0x58], R14 ;  /* 0x0000580e170075a7 */ /* 0x000e64000800017f */
[----:B-1----:R-:W-:Y:S05]  /*7a80*/  @!P0 BRA `(.L_x_169) ;  /* 0x0000001000708947 */ /* 0x002fea0003800000 */
.L_x_195:
[----:B-1----:R-:W-:Y:S01]  /*7a90*/  PRMT R14, R9, 0x9910, RZ ;  /* 0x00009910090e7816 */ /* 0x002fe200000000ff */
[----:B0-----:R0:W-:Y:S03]  /*7aa0*/  @!P1 SYNCS.ARRIVE.TRANS64 RZ, [R23+URZ], R15 ;  /* 0x0000000f17ff99a7 */ /* 0x0011e6000800003f */
[----:B------:R-:W-:-:S13]  /*7ab0*/  ISETP.NE.AND P0, PT, R14, 0x2, PT ;  /* 0x000000020e00780c */ /* 0x000fda0003f05270 */
[----:B0-----:R-:W-:Y:S05]  /*7ac0*/  @P0 BRA `(.L_x_170) ;  /* 0x0000000000040947 */ /* 0x001fea0003800000 */
[----:B------:R-:W-:Y:S01]  /*7ad0*/  BPT.TRAP 0x1 ;  /* 0x000000040000795c */ /* 0x000fe20000300000 */
.L_x_170:
[----:B------:R-:W-:Y:S01]  /*7ae0*/  IMAD R14, R7, 0x4, R12 ;  /* 0x00000004070e7824 */ /* 0x000fe200078e020c */
[----:B------:R-:W-:Y:S01]  /*7af0*/  R2UR UR9, R23 ;  /* 0x00000000170972ca */ /* 0x000fe200000e0000 */
[----:B------:R-:W-:Y:S01]  /*7b00*/  VIADD R4, R4, 0xffffffff ;  /* 0xffffffff04047836 */ /* 0x000fe20000000000 */
[----:B------:R-:W-:Y:S01]  /*7b10*/  UIADD3 UR4, UP0, UR20, 0xf0, URZ ;  /* 0x000000f014047890 */ /* 0x000fe2000ff1e03f */
[----:B------:R-:W-:Y:S01]  /*7b20*/  IMAD.SHL.U32 R14, R14, 0x800, RZ ;  /* 0x000008000e0e7824 */ /* 0x000fe200078e00ff */
[----:B------:R-:W-:Y:S01]  /*7b30*/  R2UR UR11, R21 ;  /* 0x00000000150b72ca */ /* 0x000fe200000e0000 */
[----:B------:R-:W-:Y:S01]  /*7b40*/  UIADD3 UR22, UP1, UR20, 0x1f0, URZ ;  /* 0x000001f014167890 */ /* 0x000fe2000ff3e03f */
[----:B------:R-:W-:Y:S01]  /*7b50*/  R2UR UR10, R22 ;  /* 0x00000000160a72ca */ /* 0x000fe200000e0000 */
[--C-:B------:R-:W-:Y:S01]  /*7b60*/  IMAD R14, R14, 0x2, R20.reuse ;  /* 0x000000020e0e7824 */ /* 0x100fe200078e0214 */
[----:B------:R-:W-:Y:S01]  /*7b70*/  R2UR UR12, R6 ;  /* 0x00000000060c72ca */ /* 0x000fe200000e0000 */
[----:B------:R-:W-:Y:S01]  /*7b80*/  IMAD R20, R7, 0x1000, R20 ;  /* 0x0000100007147824 */ /* 0x000fe200078e0214 */
[----:B------:R-:W-:Y:S01]  /*7b90*/  R2UR UR18, R19 ;  /* 0x00000000131272ca */ /* 0x000fe200000e0000 */
[----:B------:R-:W-:Y:S01]  /*7ba0*/  VIADD R7, R7, 0x1 ;  /* 0x0000000107077836 */ /* 0x000fe20000000000 */
[----:B------:R-:W-:Y:S01]  /*7bb0*/  R2UR UR5, R14 ;  /* 0x000000000e0572ca */ /* 0x000fe200000e0000 */
[----:B------:R-:W-:Y:S01]  /*7bc0*/  UIADD3.X UR23, URZ, UR21, URZ, UP1, !UPT ;  /* 0x000000153f177290 */ /* 0x000fe20008ffe43f */
[----:B------:R-:W-:Y:S01]  /*7bd0*/  R2UR UR8, R20 ;  /* 0x00000000140872ca */ /* 0x000fe200000e0000 */
[----:B------:R-:W-:Y:S01]  /*7be0*/  UMOV UR19, 0xf0000 ;  /* 0x000f000000137882 */ /* 0x000fe20000000000 */
[----:B------:R-:W-:Y:S01]  /*7bf0*/  ISETP.GT.AND P1, PT, R4, 0x1, PT ;  /* 0x000000010400780c */ /* 0x000fe20003f24270 */
[----:B------:R-:W-:Y:S01]  /*7c00*/  UMOV UR6, 0x0 ;  /* 0x0000000000067882 */ /* 0x000fe20000000000 */
[----:B------:R-:W-:Y:S01]  /*7c10*/  UMOV UR7, 0x10000000 ;  /* 0x1000000000077882 */ /* 0x000fe20000000000 */
[----:B------:R-:W-:Y:S01]  /*7c20*/  ISETP.NE.AND P0, PT, R7, 0xb, PT ;  /* 0x0000000b0700780c */ /* 0x000fe20003f05270 */
[----:B------:R-:W-:-:S03]  /*7c30*/  VIADD R22, R22, 0x20 ;  /* 0x0000002016167836 */ /* 0x000fc60000000000 */
[----:B------:R-:W-:Y:S02]  /*7c40*/  SEL R14, RZ, 0x1, P0 ;  /* 0x00000001ff0e7807 */ /* 0x000fe40000000000 */
[----:B------:R-:W-:Y:S01]  /*7c50*/  UIADD3 UR13, UR5, 0x180, URZ ;  /* 0x00000180050d7890 */ /* 0x000fe2000fffe03f */
[----:B------:R-:W-:Y:S01]  /*7c60*/  SEL R7, R7, RZ, P0 ;  /* 0x000000ff07077207 */ /* 0x000fe20000000000 */
[----:B------:R-:W-:Y:S01]  /*7c70*/  UIADD3.X UR5, URZ, UR21, URZ, UP0, !UPT ;  /* 0x000000153f057290 */ /* 0x000fe200087fe43f */
[----:B------:R-:W-:Y:S01]  /*7c80*/  LOP3.LUT R5, R5, R14, RZ, 0x3c, !PT ;  /* 0x0000000e05057212 */ /* 0x000fe200078e3cff */
[----:B------:R-:W-:-:S03]  /*7c90*/  UIADD3 UR14, UR8, 0x2c180, URZ ;  /* 0x0002c180080e7890 */ /* 0x000fc6000fffe03f */
[----:B------:R-:W-:-:S04]  /*7ca0*/  UMOV UR8, UR13 ;  /* 0x0000000d00087c82 */ /* 0x000fc80008000000 */
[----:B------:R0:W-:Y:S02]  /*7cb0*/  UTMALDG.3D.MULTICAST [UR8], [UR4], UR19, desc[UR6] ;  /* 0x00000608040073b4 */ /* 0x0001e40008011813 */
[----:B0-----:R-:W-:Y:S01]  /*7cc0*/  UMOV UR8, UR14 ;  /* 0x0000000e00087c82 */ /* 0x001fe20008000000 */
[----:B------:R-:W-:Y:S02]  /*7cd0*/  UMOV UR11, UR18 ;  /* 0x00000012000b7c82 */ /* 0x000fe40008000000 */
[----:B------:R0:W-:Y:S02]  /*7ce0*/  UTMALDG.3D [UR8], [UR22], desc[UR6] ;  /* 0x00000608160075b4 */ /* 0x0001e40008011000 */
[----:B0-----:R-:W-:Y:S05]  /*7cf0*/  @P1 BRA `(.L_x_171) ;  /* 0xfffffffc003c1947 */ /* 0x001fea000383ffff */
.L_x_168:
[----:B------:R-:W-:Y:S05]  /*7d00*/  BSYNC B1 ;  /* 0x0000000000017941 */ /* 0x000fea0003800000 */
.L_x_167:
[----:B------:R-:W-:Y:S01]  /*7d10*/  LOP3.LUT P1, RZ, R10, 0xff, RZ, 0xc0, !PT ;  /* 0x000000ff0aff7812 */ /* 0x000fe2000782c0ff */
[C---:B------:R-:W-:Y:S01]  /*7d20*/  IMAD.IADD R7, R11.reuse, 0x1, R8 ;  /* 0x000000010b077824 */ /* 0x040fe200078e0208 */
[----:B------:R-:W-:Y:S01]  /*7d30*/  ULDC.64 UR4, c[0x0][0x650] ;  /* 0x0001940000047ab9 */ /* 0x000fe20000000a00 */
[----:B------:R-:W-:Y:S01]  /*7d40*/  ISETP.GE.U32.AND P2, PT, R11, 0xb, PT ;  /* 0x0000000b0b00780c */ /* 0x000fe20003f46070 */
[----:B------:R-:W-:Y:S01]  /*7d50*/  BSSY B1, `(.L_x_172) ;  /* 0x000006b000017945 */ /* 0x000fe20003800000 */
[----:B------:R-:W-:Y:S01]  /*7d60*/  IMAD.MOV.U32 R21, RZ, RZ, -0x1 ;  /* 0xffffffffff157424 */ /* 0x000fe200078e00ff */
[----:B------:R-:W-:Y:S01]  /*7d70*/  ISETP.GT.U32.AND P0, PT, R7, 0xa, PT ;  /* 0x0000000a0700780c */ /* 0x000fe20003f04070 */
[----:B------:R-:W-:Y:S01]  /*7d80*/  IMAD.MOV.U32 R19, RZ, RZ, -0x1 ;  /* 0xffffffffff137424 */ /* 0x000fe200078e00ff */
[----:B------:R-:W-:Y:S02]  /*7d90*/  PRMT R10, RZ, 0x7610, R10 ;  /* 0x00007610ff0a7816 */ /* 0x000fe4000000000a */
[----:B------:R-:W-:-:S03]  /*7da0*/  ISETP.LT.U32.AND P0, PT, R11, 0xb, P0 ;  /* 0x0000000b0b00780c */ /* 0x000fc60000701070 */
[----:B------:R-:W0:Y:S01]  /*7db0*/  @P1 S2R R12, SR_CgaCtaId ;  /* 0x00000000000c1919 */ /* 0x000e220000008800 */
[----:B------:R-:W-:-:S04]  /*7dc0*/  @P1 MOV R5, 0x400 ;  /* 0x0000040000051802 */ /* 0x000fc80000000f00 */
[----:B0-----:R-:W-:Y:S01]  /*7dd0*/  @P1 LEA R6, R12, R5, 0x18 ;  /* 0x000000050c061211 */ /* 0x001fe200078ec0ff */
[----:B------:R-:W-:Y:S01]  /*7de0*/  IMAD.WIDE.U32 R4, R7, -0x45d1745d, RZ ;  /* 0xba2e8ba307047825 */ /* 0x000fe200078e00ff */
[----:B------:R-:W-:Y:S02]  /*7df0*/  SEL R4, RZ, 0x1, !P0 ;  /* 0x00000001ff047807 */ /* 0x000fe40004000000 */
[----:B------:R0:W-:Y:S01]  /*7e00*/  @P1 SYNCS.ARRIVE.TRANS64.A1T0 RZ, [R6+URZ+0xc8], RZ ;  /* 0x0000c8ff06ff19a7 */ /* 0x0001e2000810003f */
[----:B------:R-:W-:Y:S02]  /*7e10*/  IADD3 R16, P1, R16, UR36, RZ ;  /* 0x0000002410107c10 */ /* 0x000fe4000ff3e0ff */
[----:B------:R-:W-:Y:S02]  /*7e20*/  LOP3.LUT R3, R3, R4, RZ, 0x3c, !PT ;  /* 0x0000000403037212 */ /* 0x000fe400078e3cff */
[----:B------:R-:W-:Y:S02]  /*7e30*/  IADD3.X R17, R17, UR42, RZ, P1, !PT ;  /* 0x0000002a11117c10 */ /* 0x000fe40008ffe4ff */
[----:B------:R-:W-:-:S02]  /*7e40*/  ISETP.GE.U32.AND P0, PT, R16, UR4, PT ;  /* 0x0000000410007c0c */ /* 0x000fc4000bf06070 */
[----:B0-----:R-:W-:Y:S02]  /*7e50*/  SHF.R.U32.HI R6, RZ, 0x3, R5 ;  /* 0x00000003ff067819 */ /* 0x001fe40000011605 */
[----:B------:R-:W-:Y:S02]  /*7e60*/  ISETP.GE.U32.AND.EX P0, PT, R17, UR5, PT, P0 ;  /* 0x0000000511007c0c */ /* 0x000fe4000bf06100 */
[----:B------:R-:W-:Y:S01]  /*7e70*/  @P2 LOP3.LUT R3, R3, 0x1, R6, 0x78, !PT ;  /* 0x0000000103032812 */ /* 0x000fe200078e7806 */
[----:B------:R-:W-:Y:S01]  /*7e80*/  IMAD R8, R6, -0xb, R7 ;  /* 0xfffffff506087824 */ /* 0x000fe200078e0207 */
[----:B------:R-:W-:Y:S01]  /*7e90*/  PRMT R4, RZ, 0x7610, R4 ;  /* 0x00007610ff047816 */ /* 0x000fe20000000004 */
[----:B------:R-:W-:-:S08]  /*7ea0*/  IMAD.MOV.U32 R6, RZ, RZ, -0x1 ;  /* 0xffffffffff067424 */ /* 0x000fd000078e00ff */
[----:B------:R-:W-:Y:S05]  /*7eb0*/  @P0 BRA `(.L_x_173) ;  /* 0x0000000400500947 */ /* 0x000fea0003800000 */
[----:B------:R-:W0:Y:S01]  /*7ec0*/  S2R R19, SR_CTAID.X ;  /* 0x0000000000137919 */ /* 0x000e220000002500 */
[----:B------:R-:W-:Y:S01]  /*7ed0*/  ULDC.64 UR4, c[0x0][0x628] ;  /* 0x00018a0000047ab9 */ /* 0x000fe20000000a00 */
[----:B------:R-:W1:Y:S01]  /*7ee0*/  LDC R20, c[0x0][0x144] ;  /* 0x00005100ff147b82 */ /* 0x000e620000000800 */
[----:B------:R-:W-:Y:S01]  /*7ef0*/  ISETP.NE.U32.AND P0, PT, RZ, UR4, PT ;  /* 0x00000004ff007c0c */ /* 0x000fe2000bf05070 */
[----:B------:R-:W2:Y:S01]  /*7f00*/  S2R R14, SR_CTAID.Y ;  /* 0x00000000000e7919 */ /* 0x000ea20000002600 */
[----:B------:R-:W-:Y:S01]  /*7f10*/  ULDC UR7, c[0x0][0x630] ;  /* 0x00018c0000077ab9 */ /* 0x000fe20000000800 */
[----:B------:R-:W-:Y:S01]  /*7f20*/  ULDC UR8, c[0x0][0x150] ;  /* 0x0000540000087ab9 */ /* 0x000fe20000000800 */
[----:B------:R-:W-:Y:S01]  /*7f30*/  ISETP.NE.AND.EX P0, PT, RZ, UR5, PT, P0 ;  /* 0x00000005ff007c0c */ /* 0x000fe2000bf05300 */
[----:B------:R-:W-:Y:S02]  /*7f40*/  IMAD.MOV.U32 R4, RZ, RZ, R16 ;  /* 0x000000ffff047224 */ /* 0x000fe400078e0010 */
[----:B------:R-:W-:Y:S01]  /*7f50*/  IMAD.MOV.U32 R5, RZ, RZ, R17 ;  /* 0x000000ffff057224 */ /* 0x000fe200078e0011 */
[----:B0-----:R-:W-:-:S09]  /*7f60*/  I2FP.F32.U32 R21, R19 ;  /* 0x0000001300157245 */ /* 0x001fd20000201000 */
[----:B------:R-:W-:Y:S05]  /*7f70*/  @!P0 BRA `(.L_x_174) ;  /* 0x0000000000288947 */ /* 0x000fea0003800000 */
[----:B------:R-:W-:Y:S02]  /*7f80*/  ULDC UR6, c[0x0][0x634] ;  /* 0x00018d0000067ab9 */ /* 0x000fe40000000800 */
[----:B------:R-:W-:-:S05]  /*7f90*/  IADD3 R5, P0, R16, UR6, RZ ;  /* 0x0000000610057c10 */ /* 0x000fca000ff1e0ff */
[----:B------:R-:W-:-:S04]  /*7fa0*/  IMAD.X R15, RZ, RZ, R17, P0 ;  /* 0x000000ffff0f7224 */ /* 0x000fc800000e0611 */
[----:B------:R-:W-:-:S04]  /*7fb0*/  IMAD.WIDE.U32 R6, R15, UR4, RZ ;  /* 0x000000040f067c25 */ /* 0x000fc8000f8e00ff */
[----:B------:R-:W-:-:S04]  /*7fc0*/  IMAD.WIDE.U32 R6, P0, R5, UR5, R6 ;  /* 0x0000000505067c25 */ /* 0x000fc8000f800006 */
[----:B------:R-:W-:-:S04]  /*7fd0*/  IMAD.WIDE.U32 R4, R5, UR4, RZ ;  /* 0x0000000405047c25 */ /* 0x000fc8000f8e00ff */
[----:B------:R-:W-:Y:S01]  /*7fe0*/  IMAD.MOV.U32 R4, RZ, RZ, R7 ;  /* 0x000000ffff047224 */ /* 0x000fe200078e0007 */
[----:B------:R-:W-:Y:S01]  /*7ff0*/  IADD3 RZ, P1, R5, R6, RZ ;  /* 0x0000000605ff7210 */ /* 0x000fe20007f3e0ff */
[----:B------:R-:W-:-:S04]  /*8000*/  IMAD.X R5, RZ, RZ, RZ, P0 ;  /* 0x000000ffff057224 */ /* 0x000fc800000e06ff */
[----:B------:R-:W-:-:S08]  /*8010*/  IMAD.WIDE.U32.X R4, R15, UR5, R4, P1 ;  /* 0x000000050f047c25 */ /* 0x000fd000088e0404 */
.L_x_174:
[----:B------:R-:W-:Y:S01]  /*8020*/  FMUL R21, R21, UR8 ;  /* 0x0000000815157c20 */ /* 0x000fe20008400000 */
[--C-:B------:R-:W-:Y:S01]  /*8030*/  SHF.R.U64 R15, R4, UR7, R5.reuse ;  /* 0x00000007040f7c19 */ /* 0x100fe20008001205 */
[----:B------:R-:W-:Y:S01]  /*8040*/  ULDC.64 UR4, c[0x0][0x620] ;  /* 0x0001880000047ab9 */ /* 0x000fe20000000a00 */
[----:B------:R-:W-:Y:S01]  /*8050*/  SHF.R.U32.HI R4, RZ, UR7, R5 ;  /* 0x00000007ff047c19 */ /* 0x000fe20008011605 */
[----:B------:R-:W-:Y:S01]  /*8060*/  ULDC.64 UR6, c[0x0][0x640] ;  /* 0x0001900000067ab9 */ /* 0x000fe20000000a00 */
[----:B------:R-:W-:Y:S01]  /*8070*/  IADD3 R5, P0, RZ, -R15, RZ ;  /* 0x8000000fff057210 */ /* 0x000fe20007f1e0ff */
[----:B------:R-:W0:Y:S04]  /*8080*/  F2I.U32.TRUNC.NTZ R21, R21 ;  /* 0x0000001500157305 */ /* 0x000e28000020f000 */
[----:B------:R-:W-:Y:S01]  /*8090*/  IMAD.X R4, RZ, RZ, ~R4, P0 ;  /* 0x000000ffff047224 */ /* 0x000fe200000e0e04 */
[----:B------:R-:W-:-:S03]  /*80a0*/  ISETP.NE.U32.AND P0, PT, RZ, UR6, PT ;  /* 0x00000006ff007c0c */ /* 0x000fc6000bf05070 */
[----:B------:R-:W-:Y:S01]  /*80b0*/  IMAD R4, R4, UR4, RZ ;  /* 0x0000000404047c24 */ /* 0x000fe2000f8e02ff */
[----:B------:R-:W-:-:S03]  /*80c0*/  ISETP.NE.AND.EX P0, PT, RZ, UR7, PT, P0 ;  /* 0x00000007ff007c0c */ /* 0x000fc6000bf05300 */
[C---:B------:R-:W-:Y:S01]  /*80d0*/  IMAD R7, R5.reuse, UR5, R4 ;  /* 0x0000000505077c24 */ /* 0x040fe2000f8e0204 */
[----:B------:R-:W-:Y:S01]  /*80e0*/  ULDC UR5, c[0x0][0x154] ;  /* 0x0000550000057ab9 */ /* 0x000fe20000000800 */
[----:B------:R-:W-:Y:S01]  /*80f0*/  IMAD.WIDE.U32 R4, R5, UR4, R16 ;  /* 0x0000000405047c25 */ /* 0x000fe2000f8e0010 */
[----:B------:R-:W-:-:S03]  /*8100*/  ULDC UR4, c[0x0][0x618] ;  /* 0x0001860000047ab9 */ /* 0x000fc60000000800 */
[----:B0-----:R-:W-:Y:S02]  /*8110*/  IMAD.MOV R6, RZ, RZ, -R21 ;  /* 0x000000ffff067224 */ /* 0x001fe400078e0a15 */
[----:B------:R-:W0:Y:S01]  /*8120*/  LDC R21, c[0x0][0x148] ;  /* 0x00005200ff157b82 */ /* 0x000e220000000800 */
[----:B------:R-:W-:Y:S02]  /*8130*/  IMAD.IADD R5, R5, 0x1, R7 ;  /* 0x0000000105057824 */ /* 0x000fe400078e0207 */
[----:B-1----:R-:W-:Y:S01]  /*8140*/  IMAD R19, R20, R6, R19 ;  /* 0x0000000614137224 */ /* 0x002fe200078e0213 */
[----:B--2---:R-:W-:Y:S02]  /*8150*/  I2FP.F32.U32 R6, R14 ;  /* 0x0000000e00067245 */ /* 0x004fe40000201000 */
[--C-:B------:R-:W-:Y:S02]  /*8160*/  SHF.R.U64 R20, R4, UR4, R5.reuse ;  /* 0x0000000404147c19 */ /* 0x100fe40008001205 */
[----:B------:R-:W-:Y:S01]  /*8170*/  SHF.R.U32.HI R5, RZ, UR4, R5 ;  /* 0x00000004ff057c19 */ /* 0x000fe20008011605 */
[----:B------:R-:W-:Y:S01]  /*8180*/  FMUL R6, R6, UR5 ;  /* 0x0000000506067c20 */ /* 0x000fe20008400000 */
[----:B------:R-:W-:-:S02]  /*8190*/  ULDC UR4, c[0x0][0x608] ;  /* 0x0001820000047ab9 */ /* 0x000fc40000000800 */
[--C-:B------:R-:W-:Y:S01]  /*81a0*/  SHF.R.U64 R23, R20, UR4, R5.reuse ;  /* 0x0000000414177c19 */ /* 0x100fe20008001205 */
[----:B------:R1:W2:Y:S01]  /*81b0*/  F2I.U32.TRUNC.NTZ R24, R6 ;  /* 0x0000000600187305 */ /* 0x0002a2000020f000 */
[----:B------:R-:W-:Y:S01]  /*81c0*/  SHF.R.U32.HI R4, RZ, UR4, R5 ;  /* 0x00000004ff047c19 */ /* 0x000fe20008011605 */
[----:B------:R-:W-:-:S03]  /*81d0*/  ULDC UR4, c[0x0][0x658] ;  /* 0x0001960000047ab9 */ /* 0x000fc60000000800 */
[--C-:B------:R-:W-:Y:S02]  /*81e0*/  SHF.R.U64 R22, R23, UR4, R4.reuse ;  /* 0x0000000417167c19 */ /* 0x100fe40008001204 */
[----:B------:R-:W-:-:S03]  /*81f0*/  SHF.R.U32.HI R25, RZ, UR4, R4 ;  /* 0x00000004ff197c19 */ /* 0x000fc60008011604 */
[----:B------:R-:W-:Y:S02]  /*8200*/  IMAD.MOV.U32 R4, RZ, RZ, R22 ;  /* 0x000000ffff047224 */ /* 0x000fe400078e0016 */
[----:B------:R-:W-:Y:S01]  /*8210*/  IMAD.MOV.U32 R5, RZ, RZ, R25 ;  /* 0x000000ffff057224 */ /* 0x000fe200078e0019 */
[----:B-1----:R-:W-:Y:S06]  /*8220*/  @!P0 BRA `(.L_x_175) ;  /* 0x0000000000288947 */ /* 0x002fec0003800000 */
        /* <DEDUP_REMOVED lines=10> */
.L_x_175:
[----:B------:R-:W-:Y:S01]  /*82d0*/  ISETP.NE.AND P0, PT, R2, 0x1, PT ;  /* 0x000000010200780c */ /* 0x000fe20003f05270 */
[----:B------:R-:W-:Y:S01]  /*82e0*/  ULDC UR4, c[0x0][0x648] ;  /* 0x0001920000047ab9 */ /* 0x000fe20000000800 */
[----:B------:R-:W-:Y:S01]  /*82f0*/  LOP3.LUT R23, R23, UR16, RZ, 0xc0, !PT ;  /* 0x0000001017177c12 */ /* 0x000fe2000f8ec0ff */
[----:B--2---:R-:W-:Y:S01]  /*8300*/  IMAD.MOV R24, RZ, RZ, -R24 ;  /* 0x000000ffff187224 */ /* 0x004fe200078e0a18 */
[----:B------:R-:W-:Y:S01]  /*8310*/  SHF.R.U64 R4, R4, UR4, R5 ;  /* 0x0000000404047c19 */ /* 0x000fe20008001205 */
[----:B------:R-:W-:Y:S01]  /*8320*/  ULDC UR4, c[0x0][0x638] ;  /* 0x00018e0000047ab9 */ /* 0x000fe20000000800 */
[----:B------:R-:W-:Y:S01]  /*8330*/  LOP3.LUT R7, R20, UR15, RZ, 0xc0, !PT ;  /* 0x0000000f14077c12 */ /* 0x000fe2000f8ec0ff */
[----:B------:R-:W-:Y:S01]  /*8340*/  ULDC UR5, c[0x0][0x610] ;  /* 0x0001840000057ab9 */ /* 0x000fe20000000800 */
[----:B------:R-:W-:Y:S02]  /*8350*/  IMAD.MOV.U32 R6, RZ, RZ, R15 ;  /* 0x000000ffff067224 */ /* 0x000fe400078e000f */
[----:B------:R-:W-:-:S02]  /*8360*/  IMAD.MOV R5, RZ, RZ, -R4 ;  /* 0x000000ffff057224 */ /* 0x000fc400078e0a04 */
[----:B------:R-:W-:Y:S02]  /*8370*/  IMAD R4, R4, UR17, R23 ;  /* 0x0000001104047c24 */ /* 0x000fe4000f8e0217 */
[----:B0-----:R-:W-:Y:S02]  /*8380*/  @P0 IMAD R19, R21, R24, R14 ;  /* 0x0000001815130224 */ /* 0x001fe400078e020e */
[----:B------:R-:W-:Y:S01]  /*8390*/  IMAD R22, R5, UR4, R22 ;  /* 0x0000000405167c24 */ /* 0x000fe2000f8e0216 */
[----:B------:R-:W-:Y:S01]  /*83a0*/  ULDC UR4, c[0x0][0x600] ;  /* 0x0001800000047ab9 */ /* 0x000fe20000000800 */
[----:B------:R-:W-:Y:S02]  /*83b0*/  IMAD R21, R4, UR5, R19 ;  /* 0x0000000504157c24 */ /* 0x000fe4000f8e0213 */
[----:B------:R-:W-:Y:S02]  /*83c0*/  IMAD R22, R22, UR4, R7 ;  /* 0x0000000416167c24 */ /* 0x000fe4000f8e0207 */
[----:B------:R-:W-:-:S03]  /*83d0*/  IMAD.MOV.U32 R4, RZ, RZ, 0x1 ;  /* 0x00000001ff047424 */ /* 0x000fc600078e00ff */
[----:B------:R-:W-:Y:S02]  /*83e0*/  SEL R19, R22, R21, !P0 ;  /* 0x0000001516137207 */ /* 0x000fe40004000000 */
[----:B------:R-:W-:-:S07]  /*83f0*/  SEL R21, R21, R22, !P0 ;  /* 0x0000001615157207 */ /* 0x000fce0004000000 */
.L_x_173:
[----:B------:R-:W-:Y:S05]  /*8400*/  BSYNC B1 ;  /* 0x0000000000017941 */ /* 0x000fea0003800000 */
.L_x_172:
[----:B------:R-:W-:-:S13]  /*8410*/  LOP3.LUT P0, RZ, R4, 0xff, RZ, 0xc0, !PT ;  /* 0x000000ff04ff7812 */ /* 0x000fda000780c0ff */
[----:B------:R-:W-:Y:S05]  /*8420*/  @P0 BRA `(.L_x_176) ;  /* 0xfffffff400380947 */ /* 0x000fea000383ffff */
[----:B------:R-:W-:Y:S05]  /*8430*/  BSYNC B0 ;  /* 0x0000000000007941 */ /* 0x000fea0003800000 */
.L_x_165:
[----:B------:R-:W-:-:S03]  /*8440*/  UMOV UR4, 0xffffffff ;  /* 0xffffffff00047882 */ /* 0x000fc60000000000 */
[----:B------:R-:W-:Y:S05]  /*8450*/  BRA.DIV UR4, `(.L_x_177) ;  /* 0x0000000a04107947 */ /* 0x000fea000b800000 */
[----:B------:R-:W-:-:S13]  /*8460*/  ELECT P6, URZ, PT ;  /* 0x00000000003f782f */ /* 0x000fda00038c0000 */
.L_x_198:
[----:B------:R-:W-:Y:S04]  /*8470*/  BSSY B0, `(.L_x_178) ;  /* 0x000006a000007945 */ /* 0x000fe80003800000 */
[----:B------:R-:W-:Y:S05]  /*8480*/  @!P6 BRA `(.L_x_179) ;  /* 0x0000000400a0e947 */ /* 0x000fea0003800000 */
[----:B------:R-:W-:-:S04]  /*8490*/  LOP3.LUT R18, R18, 0x2, RZ, 0xfc, !PT ;  /* 0x0000000212127812 */ /* 0x000fc800078efcff */
[----:B------:R-:W-:-:S13]  /*84a0*/  ISETP.NE.AND P0, PT, R18, 0x3, PT ;  /* 0x000000031200780c */ /* 0x000fda0003f05270 */
[----:B------:R-:W-:Y:S05]  /*84b0*/  @!P0 BRA `(.L_x_180) ;  /* 0x0000000000048947 */ /* 0x000fea0003800000 */
[----:B------:R-:W-:Y:S01]  /*84c0*/  BPT.TRAP 0x1 ;  /* 0x000000040000795c */ /* 0x000fe20000300000 */
.L_x_180:
[----:B------:R-:W0:Y:S01]  /*84d0*/  S2R R5, SR_CgaCtaId ;  /* 0x0000000000057919 */ /* 0x000e220000008800 */
[----:B------:R-:W-:Y:S02]  /*84e0*/  MOV R0, 0x400 ;  /* 0x0000040000007802 */ /* 0x000fe40000000f00 */
[----:B------:R-:W-:Y:S02]  /*84f0*/  SHF.L.U32 R2, R3, 0x1f, RZ ;  /* 0x0000001f03027819 */ /* 0x000fe400000006ff */
[----:B0-----:R-:W-:-:S05]  /*8500*/  LEA R5, R5, R0, 0x18 ;  /* 0x0000000005057211 */ /* 0x001fca00078ec0ff */
[----:B------:R-:W-:-:S04]  /*8510*/  VIADD R5, R5, 0x58 ;  /* 0x0000005805057836 */ /* 0x000fc80000000000 */
[C---:B------:R-:W-:Y:S02]  /*8520*/  IMAD R7, R8.reuse, 0x8, R5 ;  /* 0x0000000808077824 */ /* 0x040fe400078e0205 */
[----:B------:R-:W-:Y:S02]  /*8530*/  VIADD R8, R8, 0x1 ;  /* 0x0000000108087836 */ /* 0x000fe40000000000 */
[----:B------:R-:W0:Y:S03]  /*8540*/  SYNCS.PHASECHK.TRANS64.TRYWAIT P0, [R7+URZ], R2 ;  /* 0x00000002070075a7 */ /* 0x000e26000800017f */
[----:B------:R-:W-:-:S04]  /*8550*/  ISETP.NE.AND P1, PT, R8, 0xb, PT ;  /* 0x0000000b0800780c */ /* 0x000fc80003f25270 */
[----:B------:R-:W-:Y:S02]  /*8560*/  SEL R0, RZ, 0x1, P1 ;  /* 0x00000001ff007807 */ /* 0x000fe40000800000 */
[----:B------:R-:W-:Y:S02]  /*8570*/  SEL R8, R8, RZ, P1 ;  /* 0x000000ff08087207 */ /* 0x000fe40000800000 */
[----:B------:R-:W-:-:S03]  /*8580*/  LOP3.LUT R9, R3, R0, RZ, 0x3c, !PT ;  /* 0x0000000003097212 */ /* 0x000fc600078e3cff */
[----:B------:R-:W-:Y:S01]  /*8590*/  IMAD R6, R8, 0x8, R5 ;  /* 0x0000000808067824 */ /* 0x000fe200078e0205 */
[----:B------:R-:W-:Y:S01]  /*85a0*/  SHF.L.U32 R3, R9, 0x1f, RZ ;  /* 0x0000001f09037819 */ /* 0x000fe200000006ff */
[----:B0-----:R-:W-:Y:S06]  /*85b0*/  @!P0 BRA `(.L_x_181) ;  /* 0x0000000400d88947 */ /* 0x001fec0003800000 */
.L_x_199:
[----:B------:R-:W1:Y:S01]  /*85c0*/  SYNCS.PHASECHK.TRANS64.TRYWAIT P0, [R6+URZ], R3 ;  /* 0x00000003060075a7 */ /* 0x000e62000800017f */
[----:B------:R-:W-:-:S05]  /*85d0*/  VIADD R0, R8, 0x1 ;  /* 0x0000000108007836 */ /* 0x000fca0000000000 */
[----:B------:R-:W-:-:S04]  /*85e0*/  ISETP.NE.AND P1, PT, R0, 0xb, PT ;  /* 0x0000000b0000780c */ /* 0x000fc80003f25270 */
[----:B0-----:R-:W-:Y:S02]  /*85f0*/  SEL R2, RZ, 0x1, P1 ;  /* 0x00000001ff027807 */ /* 0x001fe40000800000 */
[----:B------:R-:W-:Y:S02]  /*8600*/  SEL R0, R0, RZ, P1 ;  /* 0x000000ff00007207 */ /* 0x000fe40000800000 */
[----:B------:R-:W-:-:S03]  /*8610*/  LOP3.LUT R9, R9, R2, RZ, 0x3c, !PT ;  /* 0x0000000209097212 */ /* 0x000fc600078e3cff */
[----:B------:R-:W-:Y:S01]  /*8620*/  IMAD R7, R0, 0x8, R5 ;  /* 0x0000000800077824 */ /* 0x000fe200078e0205 */
[----:B------:R-:W-:Y:S01]  /*8630*/  SHF.L.U32 R4, R9, 0x1f, RZ ;  /* 0x0000001f09047819 */ /* 0x000fe200000006ff */
[----:B-1----:R-:W-:Y:S06]  /*8640*/  @!P0 BRA `(.L_x_182) ;  /* 0x0000000400c88947 */ /* 0x002fec0003800000 */
.L_x_200:
[----:B------:R-:W1:Y:S01]  /*8650*/  SYNCS.PHASECHK.TRANS64.TRYWAIT P0, [R7+URZ], R4 ;  /* 0x00000004070075a7 */ /* 0x000e62000800017f */
[----:B------:R-:W-:-:S05]  /*8660*/  VIADD R0, R0, 0x1 ;  /* 0x0000000100007836 */ /* 0x000fca0000000000 */
[----:B------:R-:W-:-:S04]  /*8670*/  ISETP.NE.AND P1, PT, R0, 0xb, PT ;  /* 0x0000000b0000780c */ /* 0x000fc80003f25270 */
[----:B------:R-:W-:Y:S02]  /*8680*/  SEL R2, RZ, 0x1, P1 ;  /* 0x00000001ff027807 */ /* 0x000fe40000800000 */
[----:B------:R-:W-:Y:S02]  /*8690*/  SEL R0, R0, RZ, P1 ;  /* 0x000000ff00007207 */ /* 0x000fe40000800000 */
[----:B------:R-:W-:-:S03]  /*86a0*/  LOP3.LUT R9, R9, R2, RZ, 0x3c, !PT ;  /* 0x0000000209097212 */ /* 0x000fc600078e3cff */
[----:B0-----:R-:W-:Y:S01]  /*86b0*/  IMAD R6, R0, 0x8, R5 ;  /* 0x0000000800067824 */ /* 0x001fe200078e0205 */
[----:B------:R-:W-:Y:S01]  /*86c0*/  SHF.L.U32 R3, R9, 0x1f, RZ ;  /* 0x0000001f09037819 */ /* 0x000fe200000006ff */
[----:B-1----:R-:W-:Y:S06]  /*86d0*/  @!P0 BRA `(.L_x_183) ;  /* 0x0000000400b88947 */ /* 0x002fec0003800000 */
.L_x_201:
        /* <DEDUP_REMOVED lines=9> */
.L_x_202:
        /* <DEDUP_REMOVED lines=9> */
.L_x_203:
        /* <DEDUP_REMOVED lines=9> */
.L_x_204:
        /* <DEDUP_REMOVED lines=9> */
.L_x_205:
        /* <DEDUP_REMOVED lines=9> */
.L_x_206:
        /* <DEDUP_REMOVED lines=9> */
.L_x_207:
[----:B------:R-:W1:Y:S01]  /*8a40*/  SYNCS.PHASECHK.TRANS64.TRYWAIT P0, [R6+URZ], R3 ;  /* 0x00000003060075a7 */ /* 0x000e62000800017f */
[----:B------:R-:W-:-:S05]  /*8a50*/  VIADD R0, R0, 0x1 ;  /* 0x0000000100007836 */ /* 0x000fca0000000000 */
[----:B------:R-:W-:-:S04]  /*8a60*/  ISETP.NE.AND P1, PT, R0, 0xb, PT ;  /* 0x0000000b0000780c */ /* 0x000fc80003f25270 */
[----:B------:R-:W-:Y:S02]  /*8a70*/  SEL R2, RZ, 0x1, P1 ;  /* 0x00000001ff027807 */ /* 0x000fe40000800000 */
[----:B------:R-:W-:Y:S02]  /*8a80*/  SEL R0, R0, RZ, P1 ;  /* 0x000000ff00007207 */ /* 0x000fe40000800000 */
[----:B------:R-:W-:Y:S01]  /*8a90*/  LOP3.LUT R2, R9, R2, RZ, 0x3c, !PT ;  /* 0x0000000209027212 */ /* 0x000fe200078e3cff */
[----:B-1----:R-:W-:Y:S06]  /*8aa0*/  @!P0 BRA `(.L_x_190) ;  /* 0x0000000400508947 */ /* 0x002fec0003800000 */
.L_x_208:
[----:B------:R-:W-:Y:S01]  /*8ab0*/  IMAD R5, R0, 0x8, R5 ;  /* 0x0000000800057824 */ /* 0x000fe200078e0205 */
[----:B------:R-:W-:-:S07]  /*8ac0*/  SHF.L.U32 R0, R2, 0x1f, RZ ;  /* 0x0000001f02007819 */ /* 0x000fce00000006ff */
.L_x_191:
[----:B--2---:R2:W3:Y:S02]  /*8ad0*/  SYNCS.PHASECHK.TRANS64.TRYWAIT P0, [R5+URZ], R0 ;  /* 0x00000000050075a7 */ /* 0x0044e4000800017f */
[----:B---3--:R-:W-:Y:S05]  /*8ae0*/  @!P0 NANOSLEEP.SYNCS 0x989680 ;  /* 0x009896800000895d */ /* 0x008fea0003900000 */
[----:B------:R-:W3:Y:S02]  /*8af0*/  @!P0 SYNCS.PHASECHK.TRANS64 P0, [R5+URZ], R0 ;  /* 0x00000000050085a7 */ /* 0x000ee4000800007f */
[----:B---3--:R-:W-:Y:S05]  /*8b00*/  @!P0 BRA `(.L_x_191) ;  /* 0xfffffffc00f08947 */ /* 0x008fea000383ffff */
.L_x_179:
[----:B------:R-:W-:Y:S05]  /*8b10*/  BSYNC B0 ;  /* 0x0000000000007941 */ /* 0x000fea0003800000 */
.L_x_178:
[----:B------:R-:W-:Y:S05]  /*8b20*/  EXIT ;  /* 0x000000000000794d */ /* 0x000fea0003800000 */
.L_x_22:
[----:B-1----:R1:W2:Y:S02]  /*8b30*/  SYNCS.PHASECHK.TRANS64.TRYWAIT P1, [R3+URZ], R0 ;  /* 0x00000000030075a7 */ /* 0x0022a4000802017f */
[----:B--2---:R-:W-:Y:S05]  /*8b40*/  @!P1 NANOSLEEP.SYNCS 0x989680 ;  /* 0x009896800000995d */ /* 0x004fea0003900000 */
[----:B------:R-:W2:Y:S02]  /*8b50*/  @!P1 SYNCS.PHASECHK.TRANS64 P1, [R3+URZ], R0 ;  /* 0x00000000030095a7 */ /* 0x000ea4000802007f */
[----:B--2---:R-:W-:Y:S05]  /*8b60*/  @!P1 BRA `(.L_x_22) ;  /* 0xfffffffc00f09947 */ /* 0x004fea000383ffff */
[----:B------:R-:W-:Y:S05]  /*8b70*/  BRA `(.L_x_21) ;  /* 0xffffff8c003c7947 */ /* 0x000fea000383ffff */
.L_x_27:
[----:B-1----:R1:W2:Y:S02]  /*8b80*/  SYNCS.PHASECHK.TRANS64.TRYWAIT P1, [R5+URZ], R4 ;  /* 0x00000004050075a7 */ /* 0x0022a4000802017f */
[----:B--2---:R-:W-:Y:S05]  /*8b90*/  @!P1 NANOSLEEP.SYNCS 0x989680 ;  /* 0x009896800000995d */ /* 0x004fea0003900000 */
[----:B------:R-:W2:Y:S02]  /*8ba0*/  @!P1 SYNCS.PHASECHK.TRANS64 P1, [R5+URZ], R4 ;  /* 0x00000004050095a7 */ /* 0x000ea4000802007f */
[----:B--2---:R-:W-:Y:S05]  /*8bb0*/  @!P1 BRA `(.L_x_27) ;  /* 0xfffffffc00f09947 */ /* 0x004fea000383ffff */
[----:B------:R-:W-:Y:S05]  /*8bc0*/  BRA `(.L_x_26) ;  /* 0xffffff9000107947 */ /* 0x000fea000383ffff */
.L_x_166:
[----:B------:R-:W-:Y:S01]  /*8bd0*/  BSSY B1, `(.L_x_192) ;  /* 0x0000006000017945 */ /* 0x000fe20003800000 */
[----:B------:R-:W-:-:S07]  /*8be0*/  IMAD.MOV.U32 R15, RZ, RZ, -0x1 ;  /* 0xffffffffff0f7424 */ /* 0x000fce00078e00ff */
[----:B------:R-:W-:Y:S05]  /*8bf0*/  WARPSYNC.COLLECTIVE R15, `(.L_x_193) ;  /* 0x000000000f0c7348 */ /* 0x000fea0003c00000 */
[----:B------:R-:W-:Y:S02]  /*8c00*/  ELECT P6, UR62, PT ;  /* 0x00000000003e782f */ /* 0x000fe400038c0000 */
[----:B------:R-:W-:Y:S01]  /*8c10*/  MOV R14, UR62 ;  /* 0x0000003e000e7c02 */ /* 0x000fe20008000f00 */
[----:B------:R-:W-:Y:S10]  /*8c20*/  ENDCOLLECTIVE ;  /* 0x000000000000791b */ /* 0x000ff40003800000 */
.L_x_193:
[----:B------:R-:W-:Y:S05]  /*8c30*/  BSYNC B1 ;  /* 0x0000000000017941 */ /* 0x000fea0003800000 */
.L_x_192:
[----:B------:R-:W-:Y:S05]  /*8c40*/  BRA `(.L_x_194) ;  /* 0xffffffec003c7947 */ /* 0x000fea000383ffff */
.L_x_169:
[----:B-1----:R1:W2:Y:S02]  /*8c50*/  SYNCS.PHASECHK.TRANS64.TRYWAIT P0, [R23+URZ+0x58], R14 ;  /* 0x0000580e170075a7 */ /* 0x0022a4000800017f */
[----:B--2---:R-:W-:Y:S05]  /*8c60*/  @!P0 NANOSLEEP.SYNCS 0x989680 ;  /* 0x009896800000895d */ /* 0x004fea0003900000 */
[----:B------:R-:W2:Y:S02]  /*8c70*/  @!P0 SYNCS.PHASECHK.TRANS64 P0, [R23+URZ+0x58], R14 ;  /* 0x0000580e170085a7 */ /* 0x000ea4000800007f */
[----:B--2---:R-:W-:Y:S05]  /*8c80*/  @!P0 BRA `(.L_x_169) ;  /* 0xfffffffc00f08947 */ /* 0x004fea000383ffff */
[----:B------:R-:W-:Y:S05]  /*8c90*/  BRA `(.L_x_195) ;  /* 0xffffffec007c7947 */ /* 0x000fea000383ffff */
.L_x_177:
[----:B------:R-:W-:Y:S01]  /*8ca0*/  BSSY B0, `(.L_x_196) ;  /* 0x0000006000007945 */ /* 0x000fe20003800000 */
[----:B------:R-:W-:-:S07]  /*8cb0*/  IMAD.MOV.U32 R15, RZ, RZ, -0x1 ;  /* 0xffffffffff0f7424 */ /* 0x000fce00078e00ff */
[----:B------:R-:W-:Y:S05]  /*8cc0*/  WARPSYNC.COLLECTIVE R15, `(.L_x_197) ;  /* 0x000000000f0c7348 */ /* 0x000fea0003c00000 */
[----:B------:R-:W-:Y:S02]  /*8cd0*/  ELECT P6, UR62, PT ;  /* 0x00000000003e782f */ /* 0x000fe400038c0000 */
[----:B------:R-:W-:Y:S01]  /*8ce0*/  MOV R14, UR62 ;  /* 0x0000003e000e7c02 */ /* 0x000fe20008000f00 */
[----:B------:R-:W-:Y:S10]  /*8cf0*/  ENDCOLLECTIVE ;  /* 0x000000000000791b */ /* 0x000ff40003800000 */
.L_x_197:
[----:B------:R-:W-:Y:S05]  /*8d00*/  BSYNC B0 ;  /* 0x0000000000007941 */ /* 0x000fea0003800000 */
.L_x_196:
[----:B------:R-:W-:Y:S05]  /*8d10*/  BRA `(.L_x_198) ;  /* 0xfffffff400d47947 */ /* 0x000fea000383ffff */
.L_x_181:
[----:B0-----:R0:W1:Y:S02]  /*8d20*/  SYNCS.PHASECHK.TRANS64.TRYWAIT P0, [R7+URZ], R2 ;  /* 0x00000002070075a7 */ /* 0x001064000800017f */
[----:B-1----:R-:W-:Y:S05]  /*8d30*/  @!P0 NANOSLEEP.SYNCS 0x989680 ;  /* 0x009896800000895d */ /* 0x002fea0003900000 */
[----:B------:R-:W1:Y:S02]  /*8d40*/  @!P0 SYNCS.PHASECHK.TRANS64 P0, [R7+URZ], R2 ;  /* 0x00000002070085a7 */ /* 0x000e64000800007f */
[----:B-1----:R-:W-:Y:S05]  /*8d50*/  @!P0 BRA `(.L_x_181) ;  /* 0xfffffffc00f08947 */ /* 0x002fea000383ffff */
[----:B------:R-:W-:Y:S05]  /*8d60*/  BRA `(.L_x_199) ;  /* 0xfffffff800147947 */ /* 0x000fea000383ffff */
.L_x_182:
[----:B0-----:R0:W1:Y:S02]  /*8d70*/  SYNCS.PHASECHK.TRANS64.TRYWAIT P0, [R6+URZ], R3 ;  /* 0x00000003060075a7 */ /* 0x001064000800017f */
[----:B-1----:R-:W-:Y:S05]  /*8d80*/  @!P0 NANOSLEEP.SYNCS 0x989680 ;  /* 0x009896800000895d */ /* 0x002fea0003900000 */
[----:B------:R-:W1:Y:S02]  /*8d90*/  @!P0 SYNCS.PHASECHK.TRANS64 P0, [R6+URZ], R3 ;  /* 0x00000003060085a7 */ /* 0x000e64000800007f */
[----:B-1----:R-:W-:Y:S05]  /*8da0*/  @!P0 BRA `(.L_x_182) ;  /* 0xfffffffc00f08947 */ /* 0x002fea000383ffff */
[----:B------:R-:W-:Y:S05]  /*8db0*/  BRA `(.L_x_200) ;  /* 0xfffffff800247947 */ /* 0x000fea000383ffff */
.L_x_183:
[----:B0-----:R0:W1:Y:S02]  /*8dc0*/  SYNCS.PHASECHK.TRANS64.TRYWAIT P0, [R7+URZ], R4 ;  /* 0x00000004070075a7 */ /* 0x001064000800017f */
[----:B-1----:R-:W-:Y:S05]  /*8dd0*/  @!P0 NANOSLEEP.SYNCS 0x989680 ;  /* 0x009896800000895d */ /* 0x002fea0003900000 */
[----:B------:R-:W1:Y:S02]  /*8de0*/  @!P0 SYNCS.PHASECHK.TRANS64 P0, [R7+URZ], R4 ;  /* 0x00000004070085a7 */ /* 0x000e64000800007f */
[----:B-1----:R-:W-:Y:S05]  /*8df0*/  @!P0 BRA `(.L_x_183) ;  /* 0xfffffffc00f08947 */ /* 0x002fea000383ffff */
[----:B------:R-:W-:Y:S05]  /*8e00*/  BRA `(.L_x_201) ;  /* 0xfffffff800347947 */ /* 0x000fea000383ffff */
.L_x_184:
[----:B0-----:R0:W1:Y:S02]  /*8e10*/  SYNCS.PHASECHK.TRANS64.TRYWAIT P0, [R6+URZ], R3 ;  /* 0x00000003060075a7 */ /* 0x001064000800017f */
[----:B-1----:R-:W-:Y:S05]  /*8e20*/  @!P0 NANOSLEEP.SYNCS 0x989680 ;  /* 0x009896800000895d */ /* 0x002fea0003900000 */
[----:B------:R-:W1:Y:S02]  /*8e30*/  @!P0 SYNCS.PHASECHK.TRANS64 P0, [R6+URZ], R3 ;  /* 0x00000003060085a7 */ /* 0x000e64000800007f */
[----:B-1----:R-:W-:Y:S05]  /*8e40*/  @!P0 BRA `(.L_x_184) ;  /* 0xfffffffc00f08947 */ /* 0x002fea000383ffff */
[----:B------:R-:W-:Y:S05]  /*8e50*/  BRA `(.L_x_202) ;  /* 0xfffffff800447947 */ /* 0x000fea000383ffff */
.L_x_185:
[----:B0-----:R0:W1:Y:S02]  /*8e60*/  SYNCS.PHASECHK.TRANS64.TRYWAIT P0, [R7+URZ], R4 ;  /* 0x00000004070075a7 */ /* 0x001064000800017f */
[----:B-1----:R-:W-:Y:S05]  /*8e70*/  @!P0 NANOSLEEP.SYNCS 0x989680 ;  /* 0x009896800000895d */ /* 0x002fea0003900000 */
[----:B------:R-:W1:Y:S02]  /*8e80*/  @!P0 SYNCS.PHASECHK.TRANS64 P0, [R7+URZ], R4 ;  /* 0x00000004070085a7 */ /* 0x000e64000800007f */
[----:B-1----:R-:W-:Y:S05]  /*8e90*/  @!P0 BRA `(.L_x_185) ;  /* 0xfffffffc00f08947 */ /* 0x002fea000383ffff */
[----:B------:R-:W-:Y:S05]  /*8ea0*/  BRA `(.L_x_203) ;  /* 0xfffffff800547947 */ /* 0x000fea000383ffff */
.L_x_186:
[----:B0-----:R0:W1:Y:S02]  /*8eb0*/  SYNCS.PHASECHK.TRANS64.TRYWAIT P0, [R6+URZ], R3 ;  /* 0x00000003060075a7 */ /* 0x001064000800017f */
[----:B-1----:R-:W-:Y:S05]  /*8ec0*/  @!P0 NANOSLEEP.SYNCS 0x989680 ;  /* 0x009896800000895d */ /* 0x002fea0003900000 */
[----:B------:R-:W1:Y:S02]  /*8ed0*/  @!P0 SYNCS.PHASECHK.TRANS64 P0, [R6+URZ], R3 ;  /* 0x00000003060085a7 */ /* 0x000e64000800007f */
[----:B-1----:R-:W-:Y:S05]  /*8ee0*/  @!P0 BRA `(.L_x_186) ;  /* 0xfffffffc00f08947 */ /* 0x002fea000383ffff */
[----:B------:R-:W-:Y:S05]  /*8ef0*/  BRA `(.L_x_204) ;  /* 0xfffffff800647947 */ /* 0x000fea000383ffff */
.L_x_187:
[----:B0-----:R0:W1:Y:S02]  /*8f00*/  SYNCS.PHASECHK.TRANS64.TRYWAIT P0, [R7+URZ], R4 ;  /* 0x00000004070075a7 */ /* 0x001064000800017f */
[----:B-1----:R-:W-:Y:S05]  /*8f10*/  @!P0 NANOSLEEP.SYNCS 0x989680 ;  /* 0x009896800000895d */ /* 0x002fea0003900000 */
[----:B------:R-:W1:Y:S02]  /*8f20*/  @!P0 SYNCS.PHASECHK.TRANS64 P0, [R7+URZ], R4 ;  /* 0x00000004070085a7 */ /* 0x000e64000800007f */
[----:B-1----:R-:W-:Y:S05]  /*8f30*/  @!P0 BRA `(.L_x_187) ;  /* 0xfffffffc00f08947 */ /* 0x002fea000383ffff */
[----:B------:R-:W-:Y:S05]  /*8f40*/  BRA `(.L_x_205) ;  /* 0xfffffff800747947 */ /* 0x000fea000383ffff */
.L_x_188:
[----:B0-----:R0:W1:Y:S02]  /*8f50*/  SYNCS.PHASECHK.TRANS64.TRYWAIT P0, [R6+URZ], R3 ;  /* 0x00000003060075a7 */ /* 0x001064000800017f */
[----:B-1----:R-:W-:Y:S05]  /*8f60*/  @!P0 NANOSLEEP.SYNCS 0x989680 ;  /* 0x009896800000895d */ /* 0x002fea0003900000 */
[----:B------:R-:W1:Y:S02]  /*8f70*/  @!P0 SYNCS.PHASECHK.TRANS64 P0, [R6+URZ], R3 ;  /* 0x00000003060085a7 */ /* 0x000e64000800007f */
[----:B-1----:R-:W-:Y:S05]  /*8f80*/  @!P0 BRA `(.L_x_188) ;  /* 0xfffffffc00f08947 */ /* 0x002fea000383ffff */
[----:B------:R-:W-:Y:S05]  /*8f90*/  BRA `(.L_x_206) ;  /* 0xfffffff800847947 */ /* 0x000fea000383ffff */
.L_x_189:
[----:B0-----:R0:W1:Y:S02]  /*8fa0*/  SYNCS.PHASECHK.TRANS64.TRYWAIT P0, [R7+URZ], R4 ;  /* 0x00000004070075a7 */ /* 0x001064000800017f */
[----:B-1----:R-:W-:Y:S05]  /*8fb0*/  @!P0 NANOSLEEP.SYNCS 0x989680 ;  /* 0x009896800000895d */ /* 0x002fea0003900000 */
[----:B------:R-:W1:Y:S02]  /*8fc0*/  @!P0 SYNCS.PHASECHK.TRANS64 P0, [R7+URZ], R4 ;  /* 0x00000004070085a7 */ /* 0x000e64000800007f */
[----:B-1----:R-:W-:Y:S05]  /*8fd0*/  @!P0 BRA `(.L_x_189) ;  /* 0xfffffffc00f08947 */ /* 0x002fea000383ffff */
[----:B------:R-:W-:Y:S05]  /*8fe0*/  BRA `(.L_x_207) ;  /* 0xfffffff800947947 */ /* 0x000fea000383ffff */
.L_x_190:
[----:B-1----:R1:W2:Y:S02]  /*8ff0*/  SYNCS.PHASECHK.TRANS64.TRYWAIT P0, [R6+URZ], R3 ;  /* 0x00000003060075a7 */ /* 0x0022a4000800017f */
[----:B--2---:R-:W-:Y:S05]  /*9000*/  @!P0 NANOSLEEP.SYNCS 0x989680 ;  /* 0x009896800000895d */ /* 0x004fea0003900000 */
[----:B------:R-:W2:Y:S02]  /*9010*/  @!P0 SYNCS.PHASECHK.TRANS64 P0, [R6+URZ], R3 ;  /* 0x00000003060085a7 */ /* 0x000ea4000800007f */
[----:B--2---:R-:W-:Y:S05]  /*9020*/  @!P0 BRA `(.L_x_190) ;  /* 0xfffffffc00f08947 */ /* 0x004fea000383ffff */
[----:B------:R-:W-:Y:S05]  /*9030*/  BRA `(.L_x_208) ;  /* 0xfffffff8009c7947 */ /* 0x000fea000383ffff */
.L_x_209:
[----:B------:R-:W-:-:S00]  /*9040*/  BRA `(.L_x_209) ;  /* 0xfffffffc00fc7947 */ /* 0x000fc0000383ffff */
[----:B------:R-:W-:-:S00]  /*9050*/  NOP ;  /* 0x0000000000007918 */ /* 0x000fc00000000000 */
        /* <DEDUP_REMOVED lines=10> */
.L_x_210:


//--------------------- .nv.global.init           --------------------------
	.section	.nv.global.init,"aw",@progbits
.nv.global.init:
	.type		$str$22,@object
	.size		$str$22,($str$23 - $str$22)
$str$22:
        /*0000*/ 	.byte	0x6b, 0x5f, 0x74, 0x69, 0x6c, 0x65, 0x5f, 0x63, 0x6f, 0x75, 0x6e, 0x74, 0x20, 0x3e, 0x3d, 0x20
        /*0010*/ 	.byte	0x31, 0x00
	.type		$str$23,@object
	.size		$str$23,(__unnamed_1 - $str$23)
$str$23:
        /*0012*/ 	.byte	0x2f, 0x74, 0x6d, 0x70, 0x2f, 0x63, 0x75, 0x74, 0x6c, 0x61, 0x73, 0x73, 0x5f, 0x73, 0x77, 0x65
        /*0022*/ 	.byte	0x65, 0x70, 0x5f, 0x73, 0x72, 0x63, 0x2f, 0x69, 0x6e, 0x63, 0x6c, 0x75, 0x64, 0x65, 0x2f, 0x63
        /*0032*/ 	.byte	0x75, 0x74, 0x6c, 0x61, 0x73, 0x73, 0x2f, 0x67, 0x65, 0x6d, 0x6d, 0x2f, 0x63, 0x6f, 0x6c, 0x6c
        /*0042*/ 	.byte	0x65, 0x63, 0x74, 0x69, 0x76, 0x65, 0x2f, 0x73, 0x6d, 0x39, 0x30, 0x5f, 0x6d, 0x6d, 0x61, 0x5f
        /*0052*/ 	.byte	0x74, 0x6d, 0x61, 0x5f, 0x67, 0x6d, 0x6d, 0x61, 0x5f, 0x73, 0x73, 0x5f, 0x77, 0x61, 0x72, 0x70
        /*0062*/ 	.byte	0x73, 0x70, 0x65, 0x63, 0x69, 0x61, 0x6c, 0x69, 0x7a, 0x65, 0x64, 0x2e, 0x68, 0x70, 0x70, 0x00
	.type		__unnamed_1,@object
	.size		__unnamed_1,(.L_0 - __unnamed_1)
__unnamed_1:
        /*0072*/ 	.byte	0x76, 0x6f, 0x69, 0x64, 0x20, 0x63, 0x75, 0x74, 0x6c, 0x61, 0x73, 0x73, 0x3a, 0x3a, 0x67, 0x65
        /* <DEDUP_REMOVED lines=180> */
        /*0bc2*/ 	.byte	0x74, 0x65, 0x3a, 0x3a, 0x69, 0x64, 0x65, 0x6e, 0x74, 0x69, 0x74, 0x79, 0x5d, 0x00
.L_0:


//--------------------- .nv.shared._ZN7cutlass13device_kernelINS_4gemm6kernel13GemmUniversalIN4cute5tupleIJiiiiEEENS1_10collective13CollectiveMmaINS1_34MainloopSm90TmaGmmaWarpSpecializedILi11ENS5_IJNS4_1CILi1EEENSA_ILi4EEESB_EEENS1_35KernelTmaWarpSpecializedCooperativeEEENS5_IJNSA_ILi256EEENSA_ILi64EEENSA_ILi32EEEEEENS_10bfloat16_tENS5_IJlSB_lEEESK_SL_NS4_8TiledMMAINS4_8MMA_AtomIJNS4_4SM904GMMA27MMA_64x64x16_F32BF16BF16_SSILNSP_5MajorE0ELSR_0ELNSP_7ScaleInE1ELSS_1EEEEEENS4_6LayoutINS5_IJNSA_ILi2EEESB_SB_EEENS5_IJSB_NSA_ILi0EEESY_EEEEENS5_IJNS4_10UnderscoreES11_S11_EEEEENS4_23SM90_TMA_LOAD_MULTICASTENS4_14ComposedLayoutINS4_7SwizzleILi2ELi4ELi3EEENS4_18smem_ptr_flag_bitsILi16EEENSV_INS5_IJNSA_ILi8EEESI_EEENS5_IJSI_SB_EEEEEEEvNS4_8identityENS4_13SM90_TMA_LOADES1E_vS1F_EENS_8epilogue10collective6detail29Sm90TmaWarpSpecializedAdapterINS1J_15DefaultEpilogueISK_SL_SL_NS1I_6thread17LinearCombinationISK_Li1EffLNS1N_9ScaleType4KindE0ELNS_15FloatRoundStyleE2ESK_EENS1_15EpilogueDefaultEEEEEvvEEEEvNT_6ParamsE --------------------------
	.section	.nv.shared._ZN7cutlass13device_kernelINS_4gemm6kernel13GemmUniversalIN4cute5tupleIJiiiiEEENS1_10collective13CollectiveMmaINS1_34MainloopSm90TmaGmmaWarpSpecializedILi11ENS5_IJNS4_1CILi1EEENSA_ILi4EEESB_EEENS1_35KernelTmaWarpSpecializedCooperativeEEENS5_IJNSA_ILi256EEENSA_ILi64EEENSA_ILi32EEEEEENS_10bfloat16_tENS5_IJlSB_lEEESK_SL_NS4_8TiledMMAINS4_8MMA_AtomIJNS4_4SM904GMMA27MMA_64x64x16_F32BF16BF16_SSILNSP_5MajorE0ELSR_0ELNSP_7ScaleInE1ELSS_1EEEEEENS4_6LayoutINS5_IJNSA_ILi2EEESB_SB_EEENS5_IJSB_NSA_ILi0EEESY_EEEEENS5_IJNS4_10UnderscoreES11_S11_EEEEENS4_23SM90_TMA_LOAD_MULTICASTENS4_14ComposedLayoutINS4_7SwizzleILi2ELi4ELi3EEENS4_18smem_ptr_flag_bitsILi16EEENSV_INS5_IJNSA_ILi8EEESI_EEENS5_IJSI_SB_EEEEEEEvNS4_8identityENS4_13SM90_TMA_LOADES1E_vS1F_EENS_8epilogue10collective6detail29Sm90TmaWarpSpecializedAdapterINS1J_15DefaultEpilogueISK_SL_SL_NS1I_6thread17LinearCombinationISK_Li1EffLNS1N_9ScaleType4KindE0ELNS_15FloatRoundStyleE2ESK_EENS1_15EpilogueDefaultEEEEEvvEEEEvNT_6ParamsE,"aw",@nobits
	.sectionflags	@""
	.align	16
	.zero		1024


//--------------------- .nv.shared.reserved.0     --------------------------
	.section	.nv.shared.reserved.0,"aw",@nobits
	.weak		__nv_reservedSMEM_offset_0_alias
	.size		__nv_reservedSMEM_offset_0_alias, 0, 0
	.other		__nv_reservedSMEM_offset_0_alias,@"STO_CUDA_RESERVED_SHARED STV_DEFAULT"
__nv_reservedSMEM_offset_0_alias:
	.zero		0


//--------------------- .nv.global                --------------------------
	.section	.nv.global,"aw",@nobits
.nv.global:
	.type		_ZN40_INTERNAL_e470c7cf_4_k_cu_5cf88ba0_175354cute1_E,@object
	.size		_ZN40_INTERNAL_e470c7cf_4_k_cu_5cf88ba0_175354cute1_E,(_ZN40_INTERNAL_e470c7cf_4_k_cu_5cf88ba0_175354cuda3std3__45__cpo6cbeginE - _ZN40_INTERNAL_e470c7cf_4_k_cu_5cf88ba0_175354cute1_E)
_ZN40_INTERNAL_e470c7cf_4_k_cu_5cf88ba0_175354cute1_E:
	.zero		1
	.type		_ZN40_INTERNAL_e470c7cf_4_k_cu_5cf88ba0_175354cuda3std3__45__cpo6cbeginE,@object
	.size		_ZN40_INTERNAL_e470c7cf_4_k_cu_5cf88ba0_175354cuda3std3__45__cpo6cbeginE,(_ZN40_INTERNAL_e470c7cf_4_k_cu_5cf88ba0_175354cuda3std3__48in_placeE - _ZN40_INTERNAL_e470c7cf_4_k_cu_5cf88ba0_175354cuda3std3__45__cpo6cbeginE)
_ZN40_INTERNAL_e470c7cf_4_k_cu_5cf88ba0_175354cuda3std3__45__cpo6cbeginE:
	.zero		1
	.type		_ZN40_INTERNAL_e470c7cf_4_k_cu_5cf88ba0_175354cuda3std3__48in_placeE,@object
	.size		_ZN40_INTERNAL_e470c7cf_4_k_cu_5cf88ba0_175354cuda3std3__48in_placeE,(_ZN40_INTERNAL_e470c7cf_4_k_cu_5cf88ba0_175354cuda3std6ranges3__45__cpo9iter_moveE - _ZN40_INTERNAL_e470c7cf_4_k_cu_5cf88ba0_175354cuda3std3__48in_placeE)
_ZN40_INTERNAL_e470c7cf_4_k_cu_5cf88ba0_175354cuda3std3__48in_placeE:
	.zero		1
	.type		_ZN40_INTERNAL_e470c7cf_4_k_cu_5cf88ba0_175354cuda3std6ranges3__45__cpo9iter_moveE,@object
	.size		_ZN40_INTERNAL_e470c7cf_4_k_cu_5cf88ba0_175354cuda3std6ranges3__45__cpo9iter_moveE,(_ZN40_INTERNAL_e470c7cf_4_k_cu_5cf88ba0_175354cuda3std3__45__cpo5beginE - _ZN40_INTERNAL_e470c7cf_4_k_cu_5cf88ba0_175354cuda3std6ranges3__45__cpo9iter_moveE)
_ZN40_INTERNAL_e470c7cf_4_k_cu_5cf88ba0_175354cuda3std6ranges3__45__cpo9iter_moveE:
	.zero		1
	.type		_ZN40_INTERNAL_e470c7cf_4_k_cu_5cf88ba0_175354cuda3std3__45__cpo5beginE,@object
	.size		_ZN40_INTERNAL_e470c7cf_4_k_cu_5cf88ba0_175354cuda3std3__45__cpo5beginE,(_ZN40_INTERNAL_e470c7cf_4_k_cu_5cf88ba0_175354cuda3std3__442_GLOBAL__N__e470c7cf_4_k_cu_5cf88ba0_175356ignoreE - _ZN40_INTERNAL_e470c7cf_4_k_cu_5cf88ba0_175354cuda3std3__45__cpo5beginE)
_ZN40_INTERNAL_e470c7cf_4_k_cu_5cf88ba0_175354cuda3std3__45__cpo5beginE:
	.zero		1
	.type		_ZN40_INTERNAL_e470c7cf_4_k_cu_5cf88ba0_175354cuda3std3__442_GLOBAL__N__e470c7cf_4_k_cu_5cf88ba0_175356ignoreE,@object
	.size		_ZN40_INTERNAL_e470c7cf_4_k_cu_5cf88ba0_175354cuda3std3__442_GLOBAL__N__e470c7cf_4_k_cu_5cf88ba0_175356ignoreE,(_ZN40_INTERNAL_e470c7cf_4_k_cu_5cf88ba0_175354cute7productE - _ZN40_INTERNAL_e470c7cf_4_k_cu_5cf88ba0_175354cuda3std3__442_GLOBAL__N__e470c7cf_4_k_cu_5cf88ba0_175356ignoreE)
_ZN40_INTERNAL_e470c7cf_4_k_cu_5cf88ba0_175354cuda3std3__442_GLOBAL__N__e470c7cf_4_k_cu_5cf88ba0_175356ignoreE:
	.zero		1
	.type		_ZN40_INTERNAL_e470c7cf_4_k_cu_5cf88ba0_175354cute7productE,@object
	.size		_ZN40_INTERNAL_e470c7cf_4_k_cu_5cf88ba0_175354cute7productE,(_ZN40_INTERNAL_e470c7cf_4_k_cu_5cf88ba0_175354cuda3std3__45__cpo3endE - _ZN40_INTERNAL_e470c7cf_4_k_cu_5cf88ba0_175354cute7productE)
_ZN40_INTERNAL_e470c7cf_4_k_cu_5cf88ba0_175354cute7productE:
	.zero		1
	.type		_ZN40_INTERNAL_e470c7cf_4_k_cu_5cf88ba0_175354cuda3std3__45__cpo3endE,@object
	.size		_ZN40_INTERNAL_e470c7cf_4_k_cu_5cf88ba0_175354cuda3std3__45__cpo3endE,(_ZN40_INTERNAL_e470c7cf_4_k_cu_5cf88ba0_175354cuda3std3__419piecewise_constructE - _ZN40_INTERNAL_e470c7cf_4_k_cu_5cf88ba0_175354cuda3std3__45__cpo3endE)
_ZN40_INTERNAL_e470c7cf_4_k_cu_5cf88ba0_175354cuda3std3__45__cpo3endE:
	.zero		1
	.type		_ZN40_INTERNAL_e470c7cf_4_k_cu_5cf88ba0_175354cuda3std3__419piecewise_constructE,@object
	.size		_ZN40_INTERNAL_e470c7cf_4_k_cu_5cf88ba0_175354cuda3std3__419piecewise_constructE,(_ZN40_INTERNAL_e470c7cf_4_k_cu_5cf88ba0_175354cuda3std3__45__cpo4cendE - _ZN40_INTERNAL_e470c7cf_4_k_cu_5cf88ba0_175354cuda3std3__419piecewise_constructE)
_ZN40_INTERNAL_e470c7cf_4_k_cu_5cf88ba0_175354cuda3std3__419piecewise_constructE:
	.zero		1
	.type		_ZN40_INTERNAL_e470c7cf_4_k_cu_5cf88ba0_175354cuda3std3__45__cpo4cendE,@object
	.size		_ZN40_INTERNAL_e470c7cf_4_k_cu_5cf88ba0_175354cuda3std3__45__cpo4cendE,(_ZN40_INTERNAL_e470c7cf_4_k_cu_5cf88ba0_175354cuda3std6ranges3__45__cpo4swapE - _ZN40_INTERNAL_e470c7cf_4_k_cu_5cf88ba0_175354cuda3std3__45__cpo4cendE)
_ZN40_INTERNAL_e470c7cf_4_k_cu_5cf88ba0_175354cuda3std3__45__cpo4cendE:
	.zero		1
	.type		_ZN40_INTERNAL_e470c7cf_4_k_cu_5cf88ba0_175354cuda3std6ranges3__45__cpo4swapE,@object
	.size		_ZN40_INTERNAL_e470c7cf_4_k_cu_5cf88ba0_175354cuda3std6ranges3__45__cpo4swapE,(.L_8 - _ZN40_INTERNAL_e470c7cf_4_k_cu_5cf88ba0_175354cuda3std6ranges3__45__cpo4swapE)
_ZN40_INTERNAL_e470c7cf_4_k_cu_5cf88ba0_175354cuda3std6ranges3__45__cpo4swapE:
	.zero		1
.L_8:


//--------------------- .nv.constant0._ZN7cutlass13device_kernelINS_4gemm6kernel13GemmUniversalIN4cute5tupleIJiiiiEEENS1_10collective13CollectiveMmaINS1_34MainloopSm90TmaGmmaWarpSpecializedILi11ENS5_IJNS4_1CILi1EEENSA_ILi4EEESB_EEENS1_35KernelTmaWarpSpecializedCooperativeEEENS5_IJNSA_ILi256EEENSA_ILi64EEENSA_ILi32EEEEEENS_10bfloat16_tENS5_IJlSB_lEEESK_SL_NS4_8TiledMMAINS4_8MMA_AtomIJNS4_4SM904GMMA27MMA_64x64x16_F32BF16BF16_SSILNSP_5MajorE0ELSR_0ELNSP_7ScaleInE1ELSS_1EEEEEENS4_6LayoutINS5_IJNSA_ILi2EEESB_SB_EEENS5_IJSB_NSA_ILi0EEESY_EEEEENS5_IJNS4_10UnderscoreES11_S11_EEEEENS4_23SM90_TMA_LOAD_MULTICASTENS4_14ComposedLayoutINS4_7SwizzleILi2ELi4ELi3EEENS4_18smem_ptr_flag_bitsILi16EEENSV_INS5_IJNSA_ILi8EEESI_EEENS5_IJSI_SB_EEEEEEEvNS4_8identityENS4_13SM90_TMA_LOADES1E_vS1F_EENS_8epilogue10collective6detail29Sm90TmaWarpSpecializedAdapterINS1J_15DefaultEpilogueISK_SL_SL_NS1I_6thread17LinearCombinationISK_Li1EffLNS1N_9ScaleType4KindE0ELNS_15FloatRoundStyleE2ESK_EENS1_15EpilogueDefaultEEEEEvvEEEEvNT_6ParamsE --------------------------
	.section	.nv.constant0._ZN7cutlass13device_kernelINS_4gemm6kernel13GemmUniversalIN4cute5tupleIJiiiiEEENS1_10collective13CollectiveMmaINS1_34MainloopSm90TmaGmmaWarpSpecializedILi11ENS5_IJNS4_1CILi1EEENSA_ILi4EEESB_EEENS1_35KernelTmaWarpSpecializedCooperativeEEENS5_IJNSA_ILi256EEENSA_ILi64EEENSA_ILi32EEEEEENS_10bfloat16_tENS5_IJlSB_lEEESK_SL_NS4_8TiledMMAINS4_8MMA_AtomIJNS4_4SM904GMMA27MMA_64x64x16_F32BF16BF16_SSILNSP_5MajorE0ELSR_0ELNSP_7ScaleInE1ELSS_1EEEEEENS4_6LayoutINS5_IJNSA_ILi2EEESB_SB_EEENS5_IJSB_NSA_ILi0EEESY_EEEEENS5_IJNS4_10UnderscoreES11_S11_EEEEENS4_23SM90_TMA_LOAD_MULTICASTENS4_14ComposedLayoutINS4_7SwizzleILi2ELi4ELi3EEENS4_18smem_ptr_flag_bitsILi16EEENSV_INS5_IJNSA_ILi8EEESI_EEENS5_IJSI_SB_EEEEEEEvNS4_8identityENS4_13SM90_TMA_LOADES1E_vS1F_EENS_8epilogue10collective6detail29Sm90TmaWarpSpecializedAdapterINS1J_15DefaultEpilogueISK_SL_SL_NS1I_6thread17LinearCombinationISK_Li1EffLNS1N_9ScaleType4KindE0ELNS_15FloatRoundStyleE2ESK_EENS1_15EpilogueDefaultEEEEEvvEEEEvNT_6ParamsE,"a",@progbits
	.sectionflags	@""
	.align	4
.nv.constant0._ZN7cutlass13device_kernelINS_4gemm6kernel13GemmUniversalIN4cute5tupleIJiiiiEEENS1_10collective13CollectiveMmaINS1_34MainloopSm90TmaGmmaWarpSpecializedILi11ENS5_IJNS4_1CILi1EEENSA_ILi4EEESB_EEENS1_35KernelTmaWarpSpecializedCooperativeEEENS5_IJNSA_ILi256EEENSA_ILi64EEENSA_ILi32EEEEEENS_10bfloat16_tENS5_IJlSB_lEEESK_SL_NS4_8TiledMMAINS4_8MMA_AtomIJNS4_4SM904GMMA27MMA_64x64x16_F32BF16BF16_SSILNSP_5MajorE0ELSR_0ELNSP_7ScaleInE1ELSS_1EEEEEENS4_6LayoutINS5_IJNSA_ILi2EEESB_SB_EEENS5_IJSB_NSA_ILi0EEESY_EEEEENS5_IJNS4_10UnderscoreES11_S11_EEEEENS4_23SM90_TMA_LOAD_MULTICASTENS4_14ComposedLayoutINS4_7SwizzleILi2ELi4ELi3EEENS4_18smem_ptr_flag_bitsILi16EEENSV_INS5_IJNSA_ILi8EEESI_EEENS5_IJSI_SB_EEEEEEEvNS4_8identityENS4_13SM90_TMA_LOADES1E_vS1F_EENS_8epilogue10collective6detail29Sm90TmaWarpSpecializedAdapterINS1J_15DefaultEpilogueISK_SL_SL_NS1I_6thread17LinearCombinationISK_Li1EffLNS1N_9ScaleType4KindE0ELNS_15FloatRoundStyleE2ESK_EENS1_15EpilogueDefaultEEEEEvvEEEEvNT_6ParamsE:
	.zero		1664


//--------------------- SYMBOLS --------------------------

	.type		.nv.reservedSmem.offset0,@object
	.size		.nv.reservedSmem.offset0,0x4
	.type		__assertfail,@function
